def attn_fwd(
    Q,
    K,
    V,
    Out,
    Lse,
    sm_scale,
    stride_qz,
    stride_qh,
    stride_qm,
    stride_qk,
    stride_kz,
    stride_kh,
    stride_kn,
    stride_kk,
    stride_vz,
    stride_vh,
    stride_vn,
    stride_vk,
    stride_oz,
    stride_oh,
    stride_om,
    stride_ok,
    seqlen_q,
    seqlen_k,
    BLOCK_M: tl.constexpr,
    BLOCK_N: tl.constexpr,
    HEAD_DIM: tl.constexpr,
    CAUSAL: tl.constexpr,
):
    start_m = tl.program_id(0)
    off_hz = tl.program_id(1)
    q_off = off_hz * stride_qh
    k_off = off_hz * stride_kh
    v_off = off_hz * stride_vh
    offs_m = start_m * BLOCK_M + tl.arange(0, BLOCK_M)
    offs_d = tl.arange(0, HEAD_DIM)
    offs_n = tl.arange(0, BLOCK_N)
    q_ptrs = Q + q_off + offs_m[:, None] * stride_qm + offs_d[None, :] * stride_qk
    k_ptrs = K + k_off + offs_d[:, None] * stride_kk + offs_n[None, :] * stride_kn
    v_ptrs = V + v_off + offs_n[:, None] * stride_vn + offs_d[None, :] * stride_vk
    m_i = tl.full([BLOCK_M], float("-inf"), dtype=tl.float32)
    l_i = tl.zeros([BLOCK_M], dtype=tl.float32) + 1.0
    acc = tl.zeros([BLOCK_M, HEAD_DIM], dtype=tl.float32)
    q = tl.load(q_ptrs)
    acc, l_i, m_i = _attn_fwd_inner(
        acc,
        l_i,
        m_i,
        q,
        k_ptrs,
        v_ptrs,
        sm_scale,
        stride_kn,
        stride_vn,
        start_m,
        seqlen_k,
        BLOCK_M,
        BLOCK_N,
        HEAD_DIM,
        CAUSAL,
    )
    acc = acc / l_i[:, None]
    lse = m_i + tl.math.log2(l_i) / 1.4426950408889634
    o_ptrs = (
        Out
        + off_hz * stride_oh
        + offs_m[:, None] * stride_om
        + offs_d[None, :] * stride_ok
    )
    tl.store(o_ptrs, acc.to(Out.dtype.element_ty))
    tl.store(Lse + off_hz * seqlen_q + offs_m, lse)

# config = {"BLOCK_M": 32, "BLOCK_N": 64, "HEAD_DIM": 512, "arch": "sm_100", "causal": false, "dtype": "bf16", "num_stages": 2, "num_warps": 8}
# arch = sm_100


// ===== COMPILED SASS (sm_100a) =====

	.target	sm_100a

	.elftype	@"ET_EXEC"


//--------------------- .note.nv.tkinfo           --------------------------
	.section	.note.nv.tkinfo,"",@"SHT_NOTE"
	.sectionflags	@"SHF_NOTE_NV_TKINFO"
	.tkinfo
        /*0018*/ 	.word	0x00000081
        /*0030*/ 	.string	""
        /*0030*/ 	.string	"ptxas-blackwell"
        /*0030*/ 	.string	"Cuda compilation tools, release 12.9, V12.9.86"
        /*0030*/ 	.string	"Build cuda_12.9.r12.9/compiler.36037853_0"
        /*0030*/ 	.string	"-v  -suppress-debug-info  -lineinfo  -arch sm_100a "



//--------------------- .note.nv.cuver            --------------------------
	.section	.note.nv.cuver,"",@"SHT_NOTE"
	.sectionflags	@"SHF_NOTE_NV_CUVER"
        /*0018*/ 	.short	0x0001
        /*001a*/ 	.short	0x0064
        /*001c*/ 	.short	0x0001
        /*001e*/ 	.short	0x0000
        /*0020*/ 	.short	0x0001
        /*0022*/ 	.short	0x0000


//--------------------- .nv.info                  --------------------------
	.section	.nv.info,"",@"SHT_CUDA_INFO"
	.align	4


	//----- nvinfo : EIATTR_REGCOUNT
	.align		4
        /*0000*/ 	.byte	0x04, 0x2f
        /*0002*/ 	.short	(.L_2 - .L_1)
	.align		4
.L_1:
        /*0004*/ 	.word	index@(attn_fwd)
        /*0008*/ 	.word	0x000000ff


	//----- nvinfo : EIATTR_FRAME_SIZE
	.align		4
.L_2:
        /*000c*/ 	.byte	0x04, 0x11
        /*000e*/ 	.short	(.L_4 - .L_3)
	.align		4
.L_3:
        /*0010*/ 	.word	index@(attn_fwd)
        /*0014*/ 	.word	0x00000720


	//----- nvinfo : EIATTR_MIN_STACK_SIZE
	.align		4
.L_4:
        /*0018*/ 	.byte	0x04, 0x12
        /*001a*/ 	.short	(.L_6 - .L_5)
	.align		4
.L_5:
        /*001c*/ 	.word	index@(attn_fwd)
        /*0020*/ 	.word	0x00000720
.L_6:


//--------------------- .nv.info.attn_fwd         --------------------------
	.section	.nv.info.attn_fwd,"",@"SHT_CUDA_INFO"
	.sectionflags	@""
	.align	4


	//----- nvinfo : EIATTR_CUDA_API_VERSION
	.align		4
        /*0000*/ 	.byte	0x04, 0x37
        /*0002*/ 	.short	(.L_8 - .L_7)
.L_7:
        /*0004*/ 	.word	0x00000081


	//----- nvinfo : EIATTR_KPARAM_INFO
	.align		4
.L_8:
        /*0008*/ 	.byte	0x04, 0x17
        /*000a*/ 	.short	(.L_10 - .L_9)
.L_9:
        /*000c*/ 	.word	0x00000000
        /*0010*/ 	.short	0x0019
        /*0012*/ 	.short	0x0080
        /*0014*/ 	.byte	0x00, 0xf4, 0x21, 0x00


	//----- nvinfo : EIATTR_KPARAM_INFO
	.align		4
.L_10:
        /*0018*/ 	.byte	0x04, 0x17
        /*001a*/ 	.short	(.L_12 - .L_11)
.L_11:
        /*001c*/ 	.word	0x00000000
        /*0020*/ 	.short	0x0018
        /*0022*/ 	.short	0x0078
        /*0024*/ 	.byte	0x00, 0xf4, 0x21, 0x00


	//----- nvinfo : EIATTR_KPARAM_INFO
	.align		4
.L_12:
        /*0028*/ 	.byte	0x04, 0x17
        /*002a*/ 	.short	(.L_14 - .L_13)
.L_13:
        /*002c*/ 	.word	0x00000000
        /*0030*/ 	.short	0x0017
        /*0032*/ 	.short	0x0070
        /*0034*/ 	.byte	0x00, 0xf0, 0x11, 0x00


	//----- nvinfo : EIATTR_KPARAM_INFO
	.align		4
.L_14:
        /*0038*/ 	.byte	0x04, 0x17
        /*003a*/ 	.short	(.L_16 - .L_15)
.L_15:
        /*003c*/ 	.word	0x00000000
        /*0040*/ 	.short	0x0016
        /*0042*/ 	.short	0x006c
        /*0044*/ 	.byte	0x00, 0xf0, 0x11, 0x00


	//----- nvinfo : EIATTR_KPARAM_INFO
	.align		4
.L_16:
        /*0048*/ 	.byte	0x04, 0x17
        /*004a*/ 	.short	(.L_18 - .L_17)
.L_17:
        /*004c*/ 	.word	0x00000000
        /*0050*/ 	.short	0x0015
        /*0052*/ 	.short	0x0068
        /*0054*/ 	.byte	0x00, 0xf0, 0x11, 0x00


	//----- nvinfo : EIATTR_KPARAM_INFO
	.align		4
.L_18:
        /*0058*/ 	.byte	0x04, 0x17
        /*005a*/ 	.short	(.L_20 - .L_19)
.L_19:
        /*005c*/ 	.word	0x00000000
        /*0060*/ 	.short	0x0014
        /*0062*/ 	.short	0x0064
        /*0064*/ 	.byte	0x00, 0xf0, 0x11, 0x00


	//----- nvinfo : EIATTR_KPARAM_INFO
	.align		4
.L_20:
        /*0068*/ 	.byte	0x04, 0x17
        /*006a*/ 	.short	(.L_22 - .L_21)
.L_21:
        /*006c*/ 	.word	0x00000000
        /*0070*/ 	.short	0x0013
        /*0072*/ 	.short	0x0060
        /*0074*/ 	.byte	0x00, 0xf0, 0x11, 0x00


	//----- nvinfo : EIATTR_KPARAM_INFO
	.align		4
.L_22:
        /*0078*/ 	.byte	0x04, 0x17
        /*007a*/ 	.short	(.L_24 - .L_23)
.L_23:
        /*007c*/ 	.word	0x00000000
        /*0080*/ 	.short	0x0012
        /*0082*/ 	.short	0x005c
        /*0084*/ 	.byte	0x00, 0xf0, 0x11, 0x00


	//----- nvinfo : EIATTR_KPARAM_INFO
	.align		4
.L_24:
        /*0088*/ 	.byte	0x04, 0x17
        /*008a*/ 	.short	(.L_26 - .L_25)
.L_25:
        /*008c*/ 	.word	0x00000000
        /*0090*/ 	.short	0x0011
        /*0092*/ 	.short	0x0058
        /*0094*/ 	.byte	0x00, 0xf0, 0x11, 0x00


	//----- nvinfo : EIATTR_KPARAM_INFO
	.align		4
.L_26:
        /*0098*/ 	.byte	0x04, 0x17
        /*009a*/ 	.short	(.L_28 - .L_27)
.L_27:
        /*009c*/ 	.word	0x00000000
        /*00a0*/ 	.short	0x0010
        /*00a2*/ 	.short	0x0054
        /*00a4*/ 	.byte	0x00, 0xf0, 0x11, 0x00


	//----- nvinfo : EIATTR_KPARAM_INFO
	.align		4
.L_28:
        /*00a8*/ 	.byte	0x04, 0x17
        /*00aa*/ 	.short	(.L_30 - .L_29)
.L_29:
        /*00ac*/ 	.word	0x00000000
        /*00b0*/ 	.short	0x000f
        /*00b2*/ 	.short	0x0050
        /*00b4*/ 	.byte	0x00, 0xf0, 0x11, 0x00


	//----- nvinfo : EIATTR_KPARAM_INFO
	.align		4
.L_30:
        /*00b8*/ 	.byte	0x04, 0x17
        /*00ba*/ 	.short	(.L_32 - .L_31)
.L_31:
        /*00bc*/ 	.word	0x00000000
        /*00c0*/ 	.short	0x000e
        /*00c2*/ 	.short	0x004c
        /*00c4*/ 	.byte	0x00, 0xf0, 0x11, 0x00


	//----- nvinfo : EIATTR_KPARAM_INFO
	.align		4
.L_32:
        /*00c8*/ 	.byte	0x04, 0x17
        /*00ca*/ 	.short	(.L_34 - .L_33)
.L_33:
        /*00cc*/ 	.word	0x00000000
        /*00d0*/ 	.short	0x000d
        /*00d2*/ 	.short	0x0048
        /*00d4*/ 	.byte	0x00, 0xf0, 0x11, 0x00


	//----- nvinfo : EIATTR_KPARAM_INFO
	.align		4
.L_34:
        /*00d8*/ 	.byte	0x04, 0x17
        /*00da*/ 	.short	(.L_36 - .L_35)
.L_35:
        /*00dc*/ 	.word	0x00000000
        /*00e0*/ 	.short	0x000c
        /*00e2*/ 	.short	0x0044
        /*00e4*/ 	.byte	0x00, 0xf0, 0x11, 0x00


	//----- nvinfo : EIATTR_KPARAM_INFO
	.align		4
.L_36:
        /*00e8*/ 	.byte	0x04, 0x17
        /*00ea*/ 	.short	(.L_38 - .L_37)
.L_37:
        /*00ec*/ 	.word	0x00000000
        /*00f0*/ 	.short	0x000b
        /*00f2*/ 	.short	0x0040
        /*00f4*/ 	.byte	0x00, 0xf0, 0x11, 0x00


	//----- nvinfo : EIATTR_KPARAM_INFO
	.align		4
.L_38:
        /*00f8*/ 	.byte	0x04, 0x17
        /*00fa*/ 	.short	(.L_40 - .L_39)
.L_39:
        /*00fc*/ 	.word	0x00000000
        /*0100*/ 	.short	0x000a
        /*0102*/ 	.short	0x003c
        /*0104*/ 	.byte	0x00, 0xf0, 0x11, 0x00


	//----- nvinfo : EIATTR_KPARAM_INFO
	.align		4
.L_40:
        /*0108*/ 	.byte	0x04, 0x17
        /*010a*/ 	.short	(.L_42 - .L_41)
.L_41:
        /*010c*/ 	.word	0x00000000
        /*0110*/ 	.short	0x0009
        /*0112*/ 	.short	0x0038
        /*0114*/ 	.byte	0x00, 0xf0, 0x11, 0x00


	//----- nvinfo : EIATTR_KPARAM_INFO
	.align		4
.L_42:
        /*0118*/ 	.byte	0x04, 0x17
        /*011a*/ 	.short	(.L_44 - .L_43)
.L_43:
        /*011c*/ 	.word	0x00000000
        /*0120*/ 	.short	0x0008
        /*0122*/ 	.short	0x0034
        /*0124*/ 	.byte	0x00, 0xf0, 0x11, 0x00


	//----- nvinfo : EIATTR_KPARAM_INFO
	.align		4
.L_44:
        /*0128*/ 	.byte	0x04, 0x17
        /*012a*/ 	.short	(.L_46 - .L_45)
.L_45:
        /*012c*/ 	.word	0x00000000
        /*0130*/ 	.short	0x0007
        /*0132*/ 	.short	0x0030
        /*0134*/ 	.byte	0x00, 0xf0, 0x11, 0x00


	//----- nvinfo : EIATTR_KPARAM_INFO
	.align		4
.L_46:
        /*0138*/ 	.byte	0x04, 0x17
        /*013a*/ 	.short	(.L_48 - .L_47)
.L_47:
        /*013c*/ 	.word	0x00000000
        /*0140*/ 	.short	0x0006
        /*0142*/ 	.short	0x002c
        /*0144*/ 	.byte	0x00, 0xf0, 0x11, 0x00


	//----- nvinfo : EIATTR_KPARAM_INFO
	.align		4
.L_48:
        /*0148*/ 	.byte	0x04, 0x17
        /*014a*/ 	.short	(.L_50 - .L_49)
.L_49:
        /*014c*/ 	.word	0x00000000
        /*0150*/ 	.short	0x0005
        /*0152*/ 	.short	0x0028
        /*0154*/ 	.byte	0x00, 0xf0, 0x11, 0x00


	//----- nvinfo : EIATTR_KPARAM_INFO
	.align		4
.L_50:
        /*0158*/ 	.byte	0x04, 0x17
        /*015a*/ 	.short	(.L_52 - .L_51)
.L_51:
        /*015c*/ 	.word	0x00000000
        /*0160*/ 	.short	0x0004
        /*0162*/ 	.short	0x0020
        /*0164*/ 	.byte	0x00, 0xf4, 0x21, 0x00


	//----- nvinfo : EIATTR_KPARAM_INFO
	.align		4
.L_52:
        /*0168*/ 	.byte	0x04, 0x17
        /*016a*/ 	.short	(.L_54 - .L_53)
.L_53:
        /*016c*/ 	.word	0x00000000
        /*0170*/ 	.short	0x0003
        /*0172*/ 	.short	0x0018
        /*0174*/ 	.byte	0x00, 0xf4, 0x21, 0x00


	//----- nvinfo : EIATTR_KPARAM_INFO
	.align		4
.L_54:
        /*0178*/ 	.byte	0x04, 0x17
        /*017a*/ 	.short	(.L_56 - .L_55)
.L_55:
        /*017c*/ 	.word	0x00000000
        /*0180*/ 	.short	0x0002
        /*0182*/ 	.short	0x0010
        /*0184*/ 	.byte	0x00, 0xf4, 0x21, 0x00


	//----- nvinfo : EIATTR_KPARAM_INFO
	.align		4
.L_56:
        /*0188*/ 	.byte	0x04, 0x17
        /*018a*/ 	.short	(.L_58 - .L_57)
.L_57:
        /*018c*/ 	.word	0x00000000
        /*0190*/ 	.short	0x0001
        /*0192*/ 	.short	0x0008
        /*0194*/ 	.byte	0x00, 0xf4, 0x21, 0x00


	//----- nvinfo : EIATTR_KPARAM_INFO
	.align		4
.L_58:
        /*0198*/ 	.byte	0x04, 0x17
        /*019a*/ 	.short	(.L_60 - .L_59)
.L_59:
        /*019c*/ 	.word	0x00000000
        /*01a0*/ 	.short	0x0000
        /*01a2*/ 	.short	0x0000
        /*01a4*/ 	.byte	0x00, 0xf4, 0x21, 0x00


	//----- nvinfo : EIATTR_SPARSE_MMA_MASK
	.align		4
.L_60:
        /*01a8*/ 	.byte	0x03, 0x50
        /*01aa*/ 	.short	0x0000


	//----- nvinfo : EIATTR_MAXREG_COUNT
	.align		4
        /*01ac*/ 	.byte	0x03, 0x1b
        /*01ae*/ 	.short	0x00ff


	//----- nvinfo : EIATTR_NUM_BARRIERS
	.align		4
        /*01b0*/ 	.byte	0x02, 0x4c
        /*01b2*/ 	.byte	0x01
	.zero		1


	//----- nvinfo : EIATTR_ANNOTATIONS
	.align		4
        /*01b4*/ 	.byte	0x04, 0x55
        /*01b6*/ 	.short	(.L_62 - .L_61)


	//   ....[0]....
.L_61:
        /*01b8*/ 	.word	0x00000001
        /*01bc*/ 	.byte	0x20, 0x1d, 0x00, 0x00, 0x01, 0x00, 0x00, 0x00, 0x70, 0x1d, 0x00, 0x00, 0x01, 0x00, 0x00, 0x00
        /* <DEDUP_REMOVED lines=226> */
        /*0fec*/ 	.byte	0xc0, 0x95, 0x00, 0x00, 0x01, 0x00, 0x00, 0x00, 0xd0, 0x95, 0x00, 0x00


	//----- nvinfo : EIATTR_COOP_GROUP_MASK_REGIDS
	.align		4
.L_62:
        /*0ff8*/ 	.byte	0x04, 0x29
        /*0ffa*/ 	.short	(.L_64 - .L_63)


	//   ....[0]....
.L_63:
        /*0ffc*/ 	.word	0xffffffff


	//   ....[1]....
        /*1000*/ 	.word	0xffffffff


	//   ....[2]....
        /*1004*/ 	.word	0xffffffff


	//   ....[3]....
        /*1008*/ 	.word	0xffffffff


	//   ....[4]....
        /*100c*/ 	.word	0xffffffff


	//   ....[5]....
        /*1010*/ 	.word	0xffffffff


	//   ....[6]....
        /*1014*/ 	.word	0xffffffff


	//   ....[7]....
        /*1018*/ 	.word	0xffffffff


	//   ....[8]....
        /*101c*/ 	.word	0xffffffff


	//   ....[9]....
        /*1020*/ 	.word	0xffffffff


	//   ....[10]....
        /*1024*/ 	.word	0xffffffff


	//   ....[11]....
        /*1028*/ 	.word	0xffffffff


	//   ....[12]....
        /*102c*/ 	.word	0xffffffff


	//   ....[13]....
        /*1030*/ 	.word	0xffffffff


	//   ....[14]....
        /*1034*/ 	.word	0xffffffff


	//   ....[15]....
        /*1038*/ 	.word	0xffffffff


	//   ....[16]....
        /*103c*/ 	.word	0xffffffff


	//   ....[17]....
        /*1040*/ 	.word	0xffffffff


	//   ....[18]....
        /*1044*/ 	.word	0xffffffff


	//   ....[19]....
        /*1048*/ 	.word	0xffffffff


	//   ....[20]....
        /*104c*/ 	.word	0xffffffff


	//   ....[21]....
        /*1050*/ 	.word	0xffffffff


	//----- nvinfo : EIATTR_COOP_GROUP_INSTR_OFFSETS
	.align		4
.L_64:
        /*1054*/ 	.byte	0x04, 0x28
        /*1056*/ 	.short	(.L_66 - .L_65)


	//   ....[0]....
.L_65:
        /*1058*/ 	.word	0x00007c90


	//   ....[1]....
        /*105c*/ 	.word	0x00007ca0


	//   ....[2]....
        /*1060*/ 	.word	0x00007cb0


	//   ....[3]....
        /*1064*/ 	.word	0x00007cc0


	//   ....[4]....
        /*1068*/ 	.word	0x00007d10


	//   ....[5]....
        /*106c*/ 	.word	0x00007d20


	//   ....[6]....
        /*1070*/ 	.word	0x00007d30


	//   ....[7]....
        /*1074*/ 	.word	0x00007d40


	//   ....[8]....
        /*1078*/ 	.word	0x00007e20


	//   ....[9]....
        /*107c*/ 	.word	0x00007e40


	//   ....[10]....
        /*1080*/ 	.word	0x00007e60


	//   ....[11]....
        /*1084*/ 	.word	0x000080f0


	//   ....[12]....
        /*1088*/ 	.word	0x00008110


	//   ....[13]....
        /*108c*/ 	.word	0x00008120


	//   ....[14]....
        /*1090*/ 	.word	0x00008130


	//   ....[15]....
        /*1094*/ 	.word	0x00008180


	//   ....[16]....
        /*1098*/ 	.word	0x00008190


	//   ....[17]....
        /*109c*/ 	.word	0x000081a0


	//   ....[18]....
        /*10a0*/ 	.word	0x000081b0


	//   ....[19]....
        /*10a4*/ 	.word	0x00008270


	//   ....[20]....
        /*10a8*/ 	.word	0x00008290


	//   ....[21]....
        /*10ac*/ 	.word	0x000082b0


	//----- nvinfo : EIATTR_VRC_CTA_INIT_COUNT
	.align		4
.L_66:
        /*10b0*/ 	.byte	0x02, 0x4a
	.zero		1
	.zero		1


	//----- nvinfo : EIATTR_EXIT_INSTR_OFFSETS
	.align		4
        /*10b4*/ 	.byte	0x04, 0x1c
        /*10b6*/ 	.short	(.L_68 - .L_67)


	//   ....[0]....
.L_67:
        /*10b8*/ 	.word	0x0000dcc0


	//   ....[1]....
        /*10bc*/ 	.word	0x0000dcf0


	//----- nvinfo : EIATTR_REQNTID
	.align		4
.L_68:
        /*10c0*/ 	.byte	0x04, 0x10
        /*10c2*/ 	.short	(.L_70 - .L_69)
.L_69:
        /*10c4*/ 	.word	0x00000100
        /*10c8*/ 	.word	0x00000001
        /*10cc*/ 	.word	0x00000001


	//----- nvinfo : EIATTR_CBANK_PARAM_SIZE
	.align		4
.L_70:
        /*10d0*/ 	.byte	0x03, 0x19
        /*10d2*/ 	.short	0x0088


	//----- nvinfo : EIATTR_PARAM_CBANK
	.align		4
        /*10d4*/ 	.byte	0x04, 0x0a
        /*10d6*/ 	.short	(.L_72 - .L_71)
	.align		4
.L_71:
        /*10d8*/ 	.word	index@(.nv.constant0.attn_fwd)
        /*10dc*/ 	.short	0x0380
        /*10de*/ 	.short	0x0088


	//----- nvinfo : EIATTR_SW_WAR
	.align		4
.L_72:
        /*10e0*/ 	.byte	0x04, 0x36
        /*10e2*/ 	.short	(.L_74 - .L_73)
.L_73:
        /*10e4*/ 	.word	0x00000008
.L_74:


//--------------------- .nv.compat                --------------------------
	.section	.nv.compat,"",@"SHT_CUDA_COMPAT_INFO"
	.align	4
        /*0000*/ 	.byte	0x02, 0x02, 0x01, 0x00, 0x02, 0x05, 0x05, 0x00, 0x02, 0x03, 0x00, 0x00, 0x02, 0x06, 0x01, 0x00


//--------------------- .nv.callgraph             --------------------------
	.section	.nv.callgraph,"",@"SHT_CUDA_CALLGRAPH"
	.align	4
	.sectionentsize	8
	.align		4
        /*0000*/ 	.word	0x00000000
	.align		4
        /*0004*/ 	.word	0xffffffff
	.align		4
        /*0008*/ 	.word	0x00000000
	.align		4
        /*000c*/ 	.word	0xfffffffe
	.align		4
        /*0010*/ 	.word	0x00000000
	.align		4
        /*0014*/ 	.word	0xfffffffd
	.align		4
        /*0018*/ 	.word	0x00000000
	.align		4
        /*001c*/ 	.word	0xfffffffc


//--------------------- .nv.constant4             --------------------------
	.section	.nv.constant4,"a",@progbits
	.align	8
	.align		8
.nv.constant4:
        /*0000*/ 	.dword	_$_str


//--------------------- .text.attn_fwd            --------------------------
	.section	.text.attn_fwd,"ax",@progbits
	.align	128
        .global         attn_fwd
        .type           attn_fwd,@function
        .size           attn_fwd,(.L_x_3 - attn_fwd)
        .other          attn_fwd,@"STO_CUDA_ENTRY STV_DEFAULT"
attn_fwd:
.text.attn_fwd:
[----:B------:R-:W0:Y:S01]  /*0000*/  LDC R1, c[0x0][0x37c] ;  /* 0x0000df00ff017b82 */ /* 0x000e220000000800 */
[----:B------:R-:W1:Y:S07]  /*0010*/  S2R R20, SR_TID.X ;  /* 0x0000000000147919 */ /* 0x000e6e0000002100 */
[----:B------:R-:W2:Y:S01]  /*0020*/  S2UR UR7, SR_CTAID.Y ;  /* 0x00000000000779c3 */ /* 0x000ea20000002600 */
[----:B------:R-:W2:Y:S01]  /*0030*/  LDCU.64 UR4, c[0x0][0x3b0] ;  /* 0x00007600ff0477ac */ /* 0x000ea20008000a00 */
[----:B0-----:R-:W-:Y:S01]  /*0040*/  IADD3 R1, PT, PT, R1, -0x720, RZ ;  /* 0xfffff8e001017810 */ /* 0x001fe20007ffe0ff */
[----:B------:R-:W0:Y:S01]  /*0050*/  S2R R2, SR_CTAID.X ;  /* 0x0000000000027919 */ /* 0x000e220000002500 */
[----:B------:R-:W3:Y:S04]  /*0060*/  LDCU.64 UR10, c[0x0][0x358] ;  /* 0x00006b00ff0a77ac */ /* 0x000ee80008000a00 */
[----:B------:R-:W4:Y:S08]  /*0070*/  LDC R0, c[0x0][0x3b8] ;  /* 0x0000ee00ff007b82 */ /* 0x000f300000000800 */
[----:B------:R-:W5:Y:S01]  /*0080*/  LDC.64 R8, c[0x0][0x380] ;  /* 0x0000e000ff087b82 */ /* 0x000f620000000a00 */
[----:B--2---:R-:W-:-:S04]  /*0090*/  UIMAD UR4, UR7, UR4, URZ ;  /* 0x00000004070472a4 */ /* 0x004fc8000f8e02ff */
[----:B------:R-:W-:Y:S01]  /*00a0*/  USHF.L.U32 UR6, UR4, 0x1, URZ ;  /* 0x0000000104067899 */ /* 0x000fe200080006ff */
[----:B-1----:R-:W-:Y:S02]  /*00b0*/  LOP3.LUT R249, R20, 0x1f, RZ, 0xc0, !PT ;  /* 0x0000001f14f97812 */ /* 0x002fe400078ec0ff */
[----:B------:R-:W-:-:S03]  /*00c0*/  SHF.R.U32.HI R5, RZ, 0x5, R20 ;  /* 0x00000005ff057819 */ /* 0x000fc60000011614 */
[----:B0-----:R-:W-:Y:S01]  /*00d0*/  IMAD R249, R2, 0x20, R249 ;  /* 0x0000002002f97824 */ /* 0x001fe200078e02f9 */
[----:B------:R-:W-:-:S03]  /*00e0*/  SGXT.U32 R5, R5, 0x3 ;  /* 0x000000030505781a */ /* 0x000fc60000000000 */
[----:B------:R-:W-:Y:S01]  /*00f0*/  IMAD R2, R249, UR5, RZ ;  /* 0x00000005f9027c24 */ /* 0x000fe2000f8e02ff */
[----:B------:R-:W-:Y:S01]  /*0100*/  UIMAD.WIDE UR4, UR4, 0x2, URZ ;  /* 0x00000002040478a5 */ /* 0x000fe2000f8e02ff */
[----:B----4-:R-:W-:-:S03]  /*0110*/  IMAD R5, R5, R0, RZ ;  /* 0x0000000005057224 */ /* 0x010fc600078e02ff */
[----:B------:R-:W-:Y:S01]  /*0120*/  SHF.L.U32 R3, R2, 0x1, RZ ;  /* 0x0000000102037819 */ /* 0x000fe200000006ff */
[----:B------:R-:W-:Y:S02]  /*0130*/  IMAD R7, R0, 0x8, R5 ;  /* 0x0000000800077824 */ /* 0x000fe400078e0205 */
[----:B------:R-:W-:Y:S01]  /*0140*/  IMAD.HI R2, R2, 0x2, RZ ;  /* 0x0000000202027827 */ /* 0x000fe200078e02ff */
[----:B-----5:R-:W-:Y:S02]  /*0150*/  IADD3 R3, P0, P1, R3, UR6, R8 ;  /* 0x0000000603037c10 */ /* 0x020fe4000f91e008 */
[----:B------:R-:W-:Y:S02]  /*0160*/  LEA R13, R0, R7, 0x3 ;  /* 0x00000007000d7211 */ /* 0x000fe400078e18ff */
[----:B------:R-:W-:Y:S02]  /*0170*/  IADD3.X R2, PT, PT, R2, UR5, R9, P0, P1 ;  /* 0x0000000502027c10 */ /* 0x000fe400087e2409 */
[-C--:B------:R-:W-:Y:S01]  /*0180*/  LEA R10, P1, R7, R3.reuse, 0x1 ;  /* 0x00000003070a7211 */ /* 0x080fe200078208ff */
[----:B------:R-:W-:Y:S01]  /*0190*/  IMAD R15, R0, 0x8, R13 ;  /* 0x00000008000f7824 */ /* 0x000fe200078e020d */
[----:B------:R-:W-:-:S02]  /*01a0*/  LEA R8, P0, R5, R3, 0x1 ;  /* 0x0000000305087211 */ /* 0x000fc400078008ff */
[-C--:B------:R-:W-:Y:S02]  /*01b0*/  LEA.HI.X.SX32 R11, R7, R2.reuse, 0x1, P1 ;  /* 0x00000002070b7211 */ /* 0x080fe400008f0eff */
[C---:B------:R-:W-:Y:S02]  /*01c0*/  LEA R7, R0.reuse, R15, 0x3 ;  /* 0x0000000f00077211 */ /* 0x040fe400078e18ff */
[-C--:B------:R-:W-:Y:S02]  /*01d0*/  LEA.HI.X.SX32 R9, R5, R2.reuse, 0x1, P0 ;  /* 0x0000000205097211 */ /* 0x080fe400000f0eff */
[C---:B------:R-:W-:Y:S01]  /*01e0*/  LEA R12, P0, R13.reuse, R3, 0x1 ;  /* 0x000000030d0c7211 */ /* 0x040fe200078008ff */
[----:B------:R-:W-:Y:S01]  /*01f0*/  IMAD R19, R0, 0x8, R7 ;  /* 0x0000000800137824 */ /* 0x000fe200078e0207 */
[----:B---3--:R-:W2:Y:S02]  /*0200*/  LDG.E.U16 R5, desc[UR10][R10.64] ;  /* 0x0000000a0a057981 */ /* 0x008ea4000c1e1500 */
[----:B------:R-:W-:-:S02]  /*0210*/  LEA.HI.X.SX32 R13, R13, R2, 0x1, P0 ;  /* 0x000000020d0d7211 */ /* 0x000fc400000f0eff */
[C---:B------:R-:W-:Y:S01]  /*0220*/  LEA R14, P0, R15.reuse, R3, 0x1 ;  /* 0x000000030f0e7211 */ /* 0x040fe200078008ff */
[----:B------:R0:W3:Y:S01]  /*0230*/  LDG.E.U16 R4, desc[UR10][R8.64] ;  /* 0x0000000a08047981 */ /* 0x0000e2000c1e1500 */
[C---:B------:R-:W-:Y:S02]  /*0240*/  LEA R21, R0.reuse, R19, 0x3 ;  /* 0x0000001300157211 */ /* 0x040fe400078e18ff */
[----:B------:R-:W-:Y:S01]  /*0250*/  LEA.HI.X.SX32 R15, R15, R2, 0x1, P0 ;  /* 0x000000020f0f7211 */ /* 0x000fe200000f0eff */
[----:B------:R1:W4:Y:S01]  /*0260*/  LDG.E.U16 R6, desc[UR10][R12.64] ;  /* 0x0000000a0c067981 */ /* 0x000322000c1e1500 */
[----:B------:R-:W-:Y:S01]  /*0270*/  LEA R16, P0, R7, R3, 0x1 ;  /* 0x0000000307107211 */ /* 0x000fe200078008ff */
[----:B------:R-:W-:-:S03]  /*0280*/  IMAD R23, R0, 0x8, R21 ;  /* 0x0000000800177824 */ /* 0x000fc600078e0215 */
[-C--:B------:R-:W-:Y:S02]  /*0290*/  LEA.HI.X.SX32 R17, R7, R2.reuse, 0x1, P0 ;  /* 0x0000000207117211 */ /* 0x080fe400000f0eff */
[C---:B0-----:R-:W-:Y:S01]  /*02a0*/  LEA R8, P0, R19.reuse, R3, 0x1 ;  /* 0x0000000313087211 */ /* 0x041fe200078008ff */
[----:B------:R0:W5:Y:S01]  /*02b0*/  LDG.E.U16 R7, desc[UR10][R14.64] ;  /* 0x0000000a0e077981 */ /* 0x000162000c1e1500 */
[C---:B-1----:R-:W-:Y:S02]  /*02c0*/  LEA R13, R0.reuse, R23, 0x3 ;  /* 0x00000017000d7211 */ /* 0x042fe400078e18ff */
[-C--:B------:R-:W-:Y:S01]  /*02d0*/  LEA.HI.X.SX32 R9, R19, R2.reuse, 0x1, P0 ;  /* 0x0000000213097211 */ /* 0x080fe200000f0eff */
[----:B------:R1:W2:Y:S01]  /*02e0*/  LDG.E.U16 R22, desc[UR10][R16.64] ;  /* 0x0000000a10167981 */ /* 0x0002a2000c1e1500 */
[-C--:B------:R-:W-:Y:S02]  /*02f0*/  LEA R18, P1, R21, R3.reuse, 0x1 ;  /* 0x0000000315127211 */ /* 0x080fe400078208ff */
[----:B------:R-:W-:Y:S01]  /*0300*/  LEA R10, P0, R23, R3, 0x1 ;  /* 0x00000003170a7211 */ /* 0x000fe200078008ff */
[----:B------:R1:W2:Y:S01]  /*0310*/  LDG.E.U16 R24, desc[UR10][R8.64] ;  /* 0x0000000a08187981 */ /* 0x0002a2000c1e1500 */
[----:B0-----:R-:W-:Y:S01]  /*0320*/  IMAD R15, R0, 0x8, R13 ;  /* 0x00000008000f7824 */ /* 0x001fe200078e020d */
[----:B------:R-:W-:-:S02]  /*0330*/  LEA.HI.X.SX32 R19, R21, R2, 0x1, P1 ;  /* 0x0000000215137211 */ /* 0x000fc400008f0eff */
[-C--:B------:R-:W-:Y:S02]  /*0340*/  LEA.HI.X.SX32 R11, R23, R2.reuse, 0x1, P0 ;  /* 0x00000002170b7211 */ /* 0x080fe400000f0eff */
[C---:B------:R-:W-:Y:S01]  /*0350*/  LEA R12, P0, R13.reuse, R3, 0x1 ;  /* 0x000000030d0c7211 */ /* 0x040fe200078008ff */
[----:B------:R0:W2:Y:S01]  /*0360*/  LDG.E.U16 R25, desc[UR10][R18.64] ;  /* 0x0000000a12197981 */ /* 0x0000a2000c1e1500 */
[C---:B------:R-:W-:Y:S02]  /*0370*/  LEA R21, R0.reuse, R15, 0x3 ;  /* 0x0000000f00157211 */ /* 0x040fe400078e18ff */
[-C--:B------:R-:W-:Y:S01]  /*0380*/  LEA.HI.X.SX32 R13, R13, R2.reuse, 0x1, P0 ;  /* 0x000000020d0d7211 */ /* 0x080fe200000f0eff */
[----:B------:R0:W2:Y:S01]  /*0390*/  LDG.E.U16 R26, desc[UR10][R10.64] ;  /* 0x0000000a0a1a7981 */ /* 0x0000a2000c1e1500 */
[-C--:B------:R-:W-:Y:S01]  /*03a0*/  LEA R14, P0, R15, R3.reuse, 0x1 ;  /* 0x000000030f0e7211 */ /* 0x080fe200078008ff */
[----:B------:R-:W-:Y:S01]  /*03b0*/  IMAD R23, R0, 0x8, R21 ;  /* 0x0000000800177824 */ /* 0x000fe200078e0215 */
[----:B-1----:R-:W-:Y:S01]  /*03c0*/  LEA R16, P1, R21, R3, 0x1 ;  /* 0x0000000315107211 */ /* 0x002fe200078208ff */
[----:B------:R1:W2:Y:S01]  /*03d0*/  LDG.E.U16 R27, desc[UR10][R12.64] ;  /* 0x0000000a0c1b7981 */ /* 0x0002a2000c1e1500 */
[----:B------:R-:W-:-:S02]  /*03e0*/  LEA.HI.X.SX32 R15, R15, R2, 0x1, P0 ;  /* 0x000000020f0f7211 */ /* 0x000fc400000f0eff */
[----:B------:R-:W-:Y:S02]  /*03f0*/  LEA R8, P0, R23, R3, 0x1 ;  /* 0x0000000317087211 */ /* 0x000fe400078008ff */
[C---:B0-----:R-:W-:Y:S01]  /*0400*/  LEA R19, R0.reuse, R23, 0x3 ;  /* 0x0000001700137211 */ /* 0x041fe200078e18ff */
[----:B------:R0:W2:Y:S01]  /*0410*/  LDG.E.U16 R28, desc[UR10][R14.64] ;  /* 0x0000000a0e1c7981 */ /* 0x0000a2000c1e1500 */
[-C--:B------:R-:W-:Y:S02]  /*0420*/  LEA.HI.X.SX32 R17, R21, R2.reuse, 0x1, P1 ;  /* 0x0000000215117211 */ /* 0x080fe400008f0eff */
[-C--:B------:R-:W-:Y:S01]  /*0430*/  LEA.HI.X.SX32 R9, R23, R2.reuse, 0x1, P0 ;  /* 0x0000000217097211 */ /* 0x080fe200000f0eff */
[C---:B------:R-:W-:Y:S01]  /*0440*/  IMAD R21, R0.reuse, 0x8, R19 ;  /* 0x0000000800157824 */ /* 0x040fe200078e0213 */
[C---:B------:R-:W-:Y:S01]  /*0450*/  LEA R10, P0, R19.reuse, R3, 0x1 ;  /* 0x00000003130a7211 */ /* 0x040fe200078008ff */
[----:B------:R0:W2:Y:S03]  /*0460*/  LDG.E.U16 R29, desc[UR10][R16.64] ;  /* 0x0000000a101d7981 */ /* 0x0000a6000c1e1500 */
[----:B------:R-:W-:Y:S01]  /*0470*/  LEA.HI.X.SX32 R11, R19, R2, 0x1, P0 ;  /* 0x00000002130b7211 */ /* 0x000fe200000f0eff */
[----:B------:R0:W2:Y:S01]  /*0480*/  LDG.E.U16 R30, desc[UR10][R8.64] ;  /* 0x0000000a081e7981 */ /* 0x0000a2000c1e1500 */
[----:B------:R-:W-:-:S02]  /*0490*/  LEA R19, R0, R21, 0x3 ;  /* 0x0000001500137211 */ /* 0x000fc400078e18ff */
[C---:B-1----:R-:W-:Y:S01]  /*04a0*/  LEA R12, P0, R21.reuse, R3, 0x1 ;  /* 0x00000003150c7211 */ /* 0x042fe200078008ff */
[----:B------:R1:W2:Y:S02]  /*04b0*/  LDG.E.U16 R31, desc[UR10][R10.64] ;  /* 0x0000000a0a1f7981 */ /* 0x0002a4000c1e1500 */
[----:B------:R-:W-:Y:S01]  /*04c0*/  IMAD R23, R0, 0x8, R19 ;  /* 0x0000000800177824 */ /* 0x000fe200078e0213 */
[----:B------:R-:W-:-:S04]  /*04d0*/  LEA.HI.X.SX32 R13, R21, R2, 0x1, P0 ;  /* 0x00000002150d7211 */ /* 0x000fc800000f0eff */
[C---:B0-----:R-:W-:Y:S01]  /*04e0*/  LEA R14, P0, R23.reuse, R3, 0x1 ;  /* 0x00000003170e7211 */ /* 0x041fe200078008ff */
[----:B------:R0:W2:Y:S01]  /*04f0*/  LDG.E.U16 R32, desc[UR10][R12.64] ;  /* 0x0000000a0c207981 */ /* 0x0000a2000c1e1500 */
[C---:B------:R-:W-:Y:S02]  /*0500*/  LEA R17, R0.reuse, R23, 0x3 ;  /* 0x0000001700117211 */ /* 0x040fe400078e18ff */
[-C--:B------:R-:W-:Y:S02]  /*0510*/  LEA.HI.X.SX32 R15, R23, R2.reuse, 0x1, P0 ;  /* 0x00000002170f7211 */ /* 0x080fe400000f0eff */
[-C--:B------:R-:W-:Y:S01]  /*0520*/  LEA R8, P0, R17, R3.reuse, 0x1 ;  /* 0x0000000311087211 */ /* 0x080fe200078008ff */
[----:B------:R-:W-:Y:S01]  /*0530*/  IMAD R21, R0, 0x8, R17 ;  /* 0x0000000800157824 */ /* 0x000fe200078e0211 */
[----:B------:R-:W-:Y:S01]  /*0540*/  LEA R18, P1, R19, R3, 0x1 ;  /* 0x0000000313127211 */ /* 0x000fe200078208ff */
[----:B------:R-:W2:Y:S01]  /*0550*/  LDG.E.U16 R34, desc[UR10][R14.64] ;  /* 0x0000000a0e227981 */ /* 0x000ea2000c1e1500 */
[----:B------:R-:W-:-:S02]  /*0560*/  LEA.HI.X.SX32 R9, R17, R2, 0x1, P0 ;  /* 0x0000000211097211 */ /* 0x000fc400000f0eff */
[C---:B------:R-:W-:Y:S02]  /*0570*/  LEA R17, R0.reuse, R21, 0x3 ;  /* 0x0000001500117211 */ /* 0x040fe400078e18ff */
[-C--:B------:R-:W-:Y:S01]  /*0580*/  LEA.HI.X.SX32 R19, R19, R2.reuse, 0x1, P1 ;  /* 0x0000000213137211 */ /* 0x080fe200008f0eff */
[----:B------:R-:W2:Y:S01]  /*0590*/  LDG.E.U16 R35, desc[UR10][R8.64] ;  /* 0x0000000a08237981 */ /* 0x000ea2000c1e1500 */
[CC--:B-1----:R-:W-:Y:S01]  /*05a0*/  LEA R10, P0, R21.reuse, R3.reuse, 0x1 ;  /* 0x00000003150a7211 */ /* 0x0c2fe200078008ff */
[----:B------:R-:W-:Y:S02]  /*05b0*/  IMAD R23, R0, 0x8, R17 ;  /* 0x0000000800177824 */ /* 0x000fe400078e0211 */
[----:B------:R1:W2:Y:S01]  /*05c0*/  LDG.E.U16 R33, desc[UR10][R18.64] ;  /* 0x0000000a12217981 */ /* 0x0002a2000c1e1500 */
[----:B------:R-:W-:Y:S02]  /*05d0*/  LEA.HI.X.SX32 R11, R21, R2, 0x1, P0 ;  /* 0x00000002150b7211 */ /* 0x000fe400000f0eff */
[----:B0-----:R-:W-:-:S02]  /*05e0*/  LEA R12, P0, R23, R3, 0x1 ;  /* 0x00000003170c7211 */ /* 0x001fc400078008ff */
[----:B------:R-:W-:Y:S01]  /*05f0*/  LEA R16, P1, R17, R3, 0x1 ;  /* 0x0000000311107211 */ /* 0x000fe200078208ff */
[----:B------:R0:W2:Y:S01]  /*0600*/  LDG.E.U16 R36, desc[UR10][R10.64] ;  /* 0x0000000a0a247981 */ /* 0x0000a2000c1e1500 */
[C---:B-1----:R-:W-:Y:S02]  /*0610*/  LEA R19, R0.reuse, R23, 0x3 ;  /* 0x0000001700137211 */ /* 0x042fe400078e18ff */
[-C--:B------:R-:W-:Y:S02]  /*0620*/  LEA.HI.X.SX32 R13, R23, R2.reuse, 0x1, P0 ;  /* 0x00000002170d7211 */ /* 0x080fe400000f0eff */
[----:B------:R-:W-:Y:S01]  /*0630*/  LEA R14, P0, R19, R3, 0x1 ;  /* 0x00000003130e7211 */ /* 0x000fe200078008ff */
[----:B------:R-:W-:Y:S01]  /*0640*/  IMAD R21, R0, 0x8, R19 ;  /* 0x0000000800157824 */ /* 0x000fe200078e0213 */
[-C--:B------:R-:W-:Y:S01]  /*0650*/  LEA.HI.X.SX32 R17, R17, R2.reuse, 0x1, P1 ;  /* 0x0000000211117211 */ /* 0x080fe200008f0eff */
[----:B------:R-:W2:Y:S01]  /*0660*/  LDG.E.U16 R38, desc[UR10][R12.64] ;  /* 0x0000000a0c267981 */ /* 0x000ea2000c1e1500 */
[----:B------:R-:W-:-:S02]  /*0670*/  LEA.HI.X.SX32 R15, R19, R2, 0x1, P0 ;  /* 0x00000002130f7211 */ /* 0x000fc400000f0eff */
[----:B------:R-:W-:Y:S01]  /*0680*/  LEA R19, R0, R21, 0x3 ;  /* 0x0000001500137211 */ /* 0x000fe200078e18ff */
[----:B------:R1:W2:Y:S01]  /*0690*/  LDG.E.U16 R37, desc[UR10][R16.64] ;  /* 0x0000000a10257981 */ /* 0x0002a2000c1e1500 */
[----:B------:R-:W-:-:S03]  /*06a0*/  LEA R8, P0, R21, R3, 0x1 ;  /* 0x0000000315087211 */ /* 0x000fc600078008ff */
[C---:B------:R-:W-:Y:S01]  /*06b0*/  IMAD R23, R0.reuse, 0x8, R19 ;  /* 0x0000000800177824 */ /* 0x040fe200078e0213 */
[-C--:B------:R-:W-:Y:S01]  /*06c0*/  LEA.HI.X.SX32 R9, R21, R2.reuse, 0x1, P0 ;  /* 0x0000000215097211 */ /* 0x080fe200000f0eff */
[----:B------:R1:W2:Y:S03]  /*06d0*/  LDG.E.U16 R39, desc[UR10][R14.64] ;  /* 0x0000000a0e277981 */ /* 0x0002a6000c1e1500 */
[C---:B0-----:R-:W-:Y:S01]  /*06e0*/  LEA R10, P0, R23.reuse, R3, 0x1 ;  /* 0x00000003170a7211 */ /* 0x041fe200078008ff */
[----:B------:R0:W3:Y:S01]  /*06f0*/  LDG.E.U16 R40, desc[UR10][R8.64] ;  /* 0x0000000a08287981 */ /* 0x0000e2000c1e1500 */
[C---:B-1----:R-:W-:Y:S02]  /*0700*/  LEA R17, R0.reuse, R23, 0x3 ;  /* 0x0000001700117211 */ /* 0x042fe400078e18ff */
[-C--:B------:R-:W-:Y:S02]  /*0710*/  LEA.HI.X.SX32 R11, R23, R2.reuse, 0x1, P0 ;  /* 0x00000002170b7211 */ /* 0x080fe400000f0eff */
[-C--:B------:R-:W-:Y:S01]  /*0720*/  LEA R12, P0, R17, R3.reuse, 0x1 ;  /* 0x00000003110c7211 */ /* 0x080fe200078008ff */
[----:B------:R-:W-:Y:S01]  /*0730*/  IMAD R21, R0, 0x8, R17 ;  /* 0x0000000800157824 */ /* 0x000fe200078e0211 */
[----:B------:R-:W-:Y:S01]  /*0740*/  LEA R18, P1, R19, R3, 0x1 ;  /* 0x0000000313127211 */ /* 0x000fe200078208ff */
[----:B------:R-:W3:Y:S01]  /*0750*/  LDG.E.U16 R42, desc[UR10][R10.64] ;  /* 0x0000000a0a2a7981 */ /* 0x000ee2000c1e1500 */
[----:B------:R-:W-:-:S02]  /*0760*/  LEA.HI.X.SX32 R13, R17, R2, 0x1, P0 ;  /* 0x00000002110d7211 */ /* 0x000fc400000f0eff */
[C---:B------:R-:W-:Y:S02]  /*0770*/  LEA R17, R0.reuse, R21, 0x3 ;  /* 0x0000001500117211 */ /* 0x040fe400078e18ff */
[-C--:B------:R-:W-:Y:S01]  /*0780*/  LEA.HI.X.SX32 R19, R19, R2.reuse, 0x1, P1 ;  /* 0x0000000213137211 */ /* 0x080fe200008f0eff */
[----:B------:R-:W3:Y:S01]  /*0790*/  LDG.E.U16 R43, desc[UR10][R12.64] ;  /* 0x0000000a0c2b7981 */ /* 0x000ee2000c1e1500 */
[CC--:B------:R-:W-:Y:S01]  /*07a0*/  LEA R14, P0, R21.reuse, R3.reuse, 0x1 ;  /* 0x00000003150e7211 */ /* 0x0c0fe200078008ff */
[----:B------:R-:W-:Y:S02]  /*07b0*/  IMAD R23, R0, 0x8, R17 ;  /* 0x0000000800177824 */ /* 0x000fe400078e0211 */
[----:B------:R1:W3:Y:S01]  /*07c0*/  LDG.E.U16 R41, desc[UR10][R18.64] ;  /* 0x0000000a12297981 */ /* 0x0002e2000c1e1500 */
[----:B------:R-:W-:Y:S02]  /*07d0*/  LEA.HI.X.SX32 R15, R21, R2, 0x1, P0 ;  /* 0x00000002150f7211 */ /* 0x000fe400000f0eff */
[----:B0-----:R-:W-:-:S02]  /*07e0*/  LEA R8, P0, R23, R3, 0x1 ;  /* 0x0000000317087211 */ /* 0x001fc400078008ff */
[----:B------:R-:W-:Y:S01]  /*07f0*/  LEA R16, P1, R17, R3, 0x1 ;  /* 0x0000000311107211 */ /* 0x000fe200078208ff */
[----:B------:R0:W3:Y:S01]  /*0800*/  LDG.E.U16 R44, desc[UR10][R14.64] ;  /* 0x0000000a0e2c7981 */ /* 0x0000e2000c1e1500 */
[C---:B-1----:R-:W-:Y:S02]  /*0810*/  LEA R19, R0.reuse, R23, 0x3 ;  /* 0x0000001700137211 */ /* 0x042fe400078e18ff */
[-C--:B------:R-:W-:Y:S02]  /*0820*/  LEA.HI.X.SX32 R9, R23, R2.reuse, 0x1, P0 ;  /* 0x0000000217097211 */ /* 0x080fe400000f0eff */
[----:B------:R-:W-:Y:S01]  /*0830*/  LEA R10, P0, R19, R3, 0x1 ;  /* 0x00000003130a7211 */ /* 0x000fe200078008ff */
[----:B------:R-:W-:Y:S01]  /*0840*/  IMAD R21, R0, 0x8, R19 ;  /* 0x0000000800157824 */ /* 0x000fe200078e0213 */
[-C--:B------:R-:W-:Y:S01]  /*0850*/  LEA.HI.X.SX32 R17, R17, R2.reuse, 0x1, P1 ;  /* 0x0000000211117211 */ /* 0x080fe200008f0eff */
[----:B------:R-:W3:Y:S01]  /*0860*/  LDG.E.U16 R46, desc[UR10][R8.64] ;  /* 0x0000000a082e7981 */ /* 0x000ee2000c1e1500 */
[----:B------:R-:W-:-:S02]  /*0870*/  LEA.HI.X.SX32 R11, R19, R2, 0x1, P0 ;  /* 0x00000002130b7211 */ /* 0x000fc400000f0eff */
[----:B------:R-:W-:Y:S01]  /*0880*/  LEA R19, R0, R21, 0x3 ;  /* 0x0000001500137211 */ /* 0x000fe200078e18ff */
[----:B------:R1:W3:Y:S01]  /*0890*/  LDG.E.U16 R45, desc[UR10][R16.64] ;  /* 0x0000000a102d7981 */ /* 0x0002e2000c1e1500 */
[----:B------:R-:W-:-:S03]  /*08a0*/  LEA R12, P0, R21, R3, 0x1 ;  /* 0x00000003150c7211 */ /* 0x000fc600078008ff */
[C---:B------:R-:W-:Y:S01]  /*08b0*/  IMAD R23, R0.reuse, 0x8, R19 ;  /* 0x0000000800177824 */ /* 0x040fe200078e0213 */
[-C--:B------:R-:W-:Y:S01]  /*08c0*/  LEA.HI.X.SX32 R13, R21, R2.reuse, 0x1, P0 ;  /* 0x00000002150d7211 */ /* 0x080fe200000f0eff */
[----:B------:R1:W3:Y:S03]  /*08d0*/  LDG.E.U16 R47, desc[UR10][R10.64] ;  /* 0x0000000a0a2f7981 */ /* 0x0002e6000c1e1500 */
        /* <DEDUP_REMOVED lines=107> */
[----:B------:R-:W3:Y:S02]  /*0f90*/  LDG.E.U16 R75, desc[UR10][R12.64] ;  /* 0x0000000a0c4b7981 */ /* 0x000ee4000c1e1500 */
[----:B------:R-:W-:Y:S01]  /*0fa0*/  IMAD R23, R0, 0x8, R17 ;  /* 0x0000000800177824 */ /* 0x000fe200078e0211 */
[C---:B----4-:R-:W-:Y:S01]  /*0fb0*/  LEA R14, P0, R21.reuse, R3, 0x1 ;  /* 0x00000003150e7211 */ /* 0x050fe200078008ff */
[----:B------:R1:W4:Y:S03]  /*0fc0*/  LDG.E.U16 R73, desc[UR10][R18.64] ;  /* 0x0000000a12497981 */ /* 0x000326000c1e1500 */
[----:B------:R-:W-:-:S02]  /*0fd0*/  LEA.HI.X.SX32 R15, R21, R2, 0x1, P0 ;  /* 0x00000002150f7211 */ /* 0x000fc400000f0eff */
[-C--:B0-----:R-:W-:Y:S02]  /*0fe0*/  LEA R8, P0, R23, R3.reuse, 0x1 ;  /* 0x0000000317087211 */ /* 0x081fe400078008ff */
[----:B------:R-:W-:Y:S01]  /*0ff0*/  LEA R16, P1, R17, R3, 0x1 ;  /* 0x0000000311107211 */ /* 0x000fe200078208ff */
[----:B------:R0:W4:Y:S01]  /*1000*/  LDG.E.U16 R76, desc[UR10][R14.64] ;  /* 0x0000000a0e4c7981 */ /* 0x000122000c1e1500 */
[----:B-1----:R-:W-:-:S05]  /*1010*/  LEA R19, R0, R23, 0x3 ;  /* 0x0000001700137211 */ /* 0x002fca00078e18ff */
[C---:B------:R-:W-:Y:S01]  /*1020*/  IMAD R21, R0.reuse, 0x8, R19 ;  /* 0x0000000800157824 */ /* 0x040fe200078e0213 */
[-C--:B------:R-:W-:Y:S02]  /*1030*/  LEA.HI.X.SX32 R9, R23, R2.reuse, 0x1, P0 ;  /* 0x0000000217097211 */ /* 0x080fe400000f0eff */
[C---:B------:R-:W-:Y:S02]  /*1040*/  LEA R10, P0, R19.reuse, R3, 0x1 ;  /* 0x00000003130a7211 */ /* 0x040fe400078008ff */
[C---:B------:R-:W-:Y:S02]  /*1050*/  LEA R23, R0.reuse, R21, 0x3 ;  /* 0x0000001500177211 */ /* 0x040fe400078e18ff */
[-C--:B------:R-:W-:Y:S01]  /*1060*/  LEA.HI.X.SX32 R11, R19, R2.reuse, 0x1, P0 ;  /* 0x00000002130b7211 */ /* 0x080fe200000f0eff */
[----:B------:R1:W4:Y:S01]  /*1070*/  LDG.E.U16 R9, desc[UR10][R8.64] ;  /* 0x0000000a08097981 */ /* 0x000322000c1e1500 */
[----:B------:R-:W-:Y:S01]  /*1080*/  LEA R12, P0, R21, R3, 0x1 ;  /* 0x00000003150c7211 */ /* 0x000fe200078008ff */
[----:B------:R-:W-:Y:S01]  /*1090*/  IMAD R0, R0, 0x8, R23 ;  /* 0x0000000800007824 */ /* 0x000fe200078e0217 */
[-C--:B------:R-:W-:Y:S01]  /*10a0*/  LEA.HI.X.SX32 R17, R17, R2.reuse, 0x1, P1 ;  /* 0x0000000211117211 */ /* 0x080fe200008f0eff */
[----:B------:R1:W4:Y:S01]  /*10b0*/  LDG.E.U16 R10, desc[UR10][R10.64] ;  /* 0x0000000a0a0a7981 */ /* 0x000322000c1e1500 */
[----:B------:R-:W-:-:S02]  /*10c0*/  LEA.HI.X.SX32 R13, R21, R2, 0x1, P0 ;  /* 0x00000002150d7211 */ /* 0x000fc400000f0eff */
[CC--:B------:R-:W-:Y:S01]  /*10d0*/  LEA R18, P1, R23.reuse, R3.reuse, 0x1 ;  /* 0x0000000317127211 */ /* 0x0c0fe200078208ff */
[----:B------:R-:W4:Y:S01]  /*10e0*/  LDG.E.U16 R16, desc[UR10][R16.64] ;  /* 0x0000000a10107981 */ /* 0x000f22000c1e1500 */
[C---:B0-----:R-:W-:Y:S02]  /*10f0*/  LEA R14, P0, R0.reuse, R3, 0x1 ;  /* 0x00000003000e7211 */ /* 0x041fe400078008ff */
[-C--:B------:R-:W-:Y:S01]  /*1100*/  LEA.HI.X.SX32 R19, R23, R2.reuse, 0x1, P1 ;  /* 0x0000000217137211 */ /* 0x080fe200008f0eff */
[----:B------:R-:W4:Y:S01]  /*1110*/  LDG.E.U16 R12, desc[UR10][R12.64] ;  /* 0x0000000a0c0c7981 */ /* 0x000f22000c1e1500 */
[----:B------:R-:W-:-:S03]  /*1120*/  LEA.HI.X.SX32 R15, R0, R2, 0x1, P0 ;  /* 0x00000002000f7211 */ /* 0x000fc600000f0eff */
[----:B------:R-:W4:Y:S04]  /*1130*/  LDG.E.U16 R18, desc[UR10][R18.64] ;  /* 0x0000000a12127981 */ /* 0x000f28000c1e1500 */
[----:B------:R-:W4:Y:S01]  /*1140*/  LDG.E.U16 R14, desc[UR10][R14.64] ;  /* 0x0000000a0e0e7981 */ /* 0x000f22000c1e1500 */
[----:B------:R-:W0:Y:S01]  /*1150*/  S2UR UR6, SR_CgaCtaId ;  /* 0x00000000000679c3 */ /* 0x000e220000008800 */
[C---:B------:R-:W-:Y:S01]  /*1160*/  LOP3.LUT R0, R20.reuse, 0xc0, RZ, 0xc0, !PT ;  /* 0x000000c014007812 */ /* 0x040fe200078ec0ff */
[----:B------:R-:W-:Y:S01]  /*1170*/  UMOV UR4, 0x400 ;  /* 0x0000040000047882 */ /* 0x000fe20000000000 */
[----:B-1----:R-:W-:Y:S02]  /*1180*/  LOP3.LUT R8, R20, 0xff, RZ, 0xc0, !PT ;  /* 0x000000ff14087812 */ /* 0x002fe400078ec0ff */
[----:B------:R-:W-:-:S02]  /*1190*/  SHF.R.U32.HI R3, RZ, 0x2, R0 ;  /* 0x00000002ff037819 */ /* 0x000fc40000011600 */
[----:B------:R-:W-:-:S04]  /*11a0*/  SHF.L.U32 R0, R8, 0x1, RZ ;  /* 0x0000000108007819 */ /* 0x000fc800000006ff */
[----:B------:R-:W-:Y:S01]  /*11b0*/  LOP3.LUT R11, R0, R3, RZ, 0x3c, !PT ;  /* 0x00000003000b7212 */ /* 0x000fe200078e3cff */
[----:B0-----:R-:W-:Y:S01]  /*11c0*/  ULEA UR6, UR6, UR4, 0x18 ;  /* 0x0000000406067291 */ /* 0x001fe2000f8ec0ff */
[----:B------:R-:W0:Y:S08]  /*11d0*/  LDCU UR4, c[0x0][0x3f0] ;  /* 0x00007e00ff0477ac */ /* 0x000e300008000800 */
[----:B------:R-:W-:Y:S04]  /*11e0*/  STS.U16 [R11+UR6+0x10400], R6 ;  /* 0x010400060b007988 */ /* 0x000fe80008000406 */
[----:B-----5:R-:W-:Y:S04]  /*11f0*/  STS.U16 [R11+UR6+0x10600], R7 ;  /* 0x010600070b007988 */ /* 0x020fe80008000406 */
[----:B--2---:R-:W-:Y:S04]  /*1200*/  STS.U16 [R11+UR6+0x10800], R22 ;  /* 0x010800160b007988 */ /* 0x004fe80008000406 */
[----:B------:R-:W-:Y:S04]  /*1210*/  STS.U16 [R11+UR6+0x10a00], R24 ;  /* 0x010a00180b007988 */ /* 0x000fe80008000406 */
        /* <DEDUP_REMOVED lines=15> */
[----:B---3--:R-:W-:Y:S04]  /*1310*/  STS.U16 [R11+UR6+0x12a00], R40 ;  /* 0x012a00280b007988 */ /* 0x008fe80008000406 */
[----:B------:R-:W-:Y:S04]  /*1320*/  STS.U16 [R11+UR6+0x12c00], R41 ;  /* 0x012c00290b007988 */ /* 0x000fe80008000406 */
[----:B------:R-:W-:Y:S04]  /*1330*/  STS.U16 [R11+UR6+0x12e00], R42 ;  /* 0x012e002a0b007988 */ /* 0x000fe80008000406 */
[----:B------:R-:W-:Y:S04]  /*1340*/  STS.U16 [R11+UR6+0x13000], R43 ;  /* 0x0130002b0b007988 */ /* 0x000fe80008000406 */
[----:B------:R-:W-:Y:S04]  /*1350*/  STS.U16 [R11+UR6+0x13200], R44 ;  /* 0x0132002c0b007988 */ /* 0x000fe80008000406 */
[----:B------:R-:W-:Y:S04]  /*1360*/  STS.U16 [R11+UR6+0x13400], R45 ;  /* 0x0134002d0b007988 */ /* 0x000fe80008000406 */
[----:B------:R-:W-:Y:S04]  /*1370*/  STS.U16 [R11+UR6+0x13600], R46 ;  /* 0x0136002e0b007988 */ /* 0x000fe80008000406 */
[----:B------:R-:W-:Y:S01]  /*1380*/  STS.U16 [R11+UR6+0x13800], R47 ;  /* 0x0138002f0b007988 */ /* 0x000fe20008000406 */
[----:B0-----:R-:W-:Y:S01]  /*1390*/  UISETP.GE.AND UP0, UPT, UR4, 0x1, UPT ;  /* 0x000000010400788c */ /* 0x001fe2000bf06270 */
[----:B------:R-:W-:Y:S01]  /*13a0*/  IMAD.MOV.U32 R0, RZ, RZ, -0x800000 ;  /* 0xff800000ff007424 */ /* 0x000fe200078e00ff */
[----:B------:R-:W-:Y:S01]  /*13b0*/  MOV R2, 0xff800000 ;  /* 0xff80000000027802 */ /* 0x000fe20000000f00 */
[----:B------:R0:W-:Y:S01]  /*13c0*/  STS.U16 [R11+UR6+0x10000], R4 ;  /* 0x010000040b007988 */ /* 0x0001e20008000406 */
[----:B------:R-:W-:Y:S01]  /*13d0*/  IMAD.MOV.U32 R3, RZ, RZ, -0x800000 ;  /* 0xff800000ff037424 */ /* 0x000fe200078e00ff */
[----:B------:R-:W-:Y:S01]  /*13e0*/  MOV R171, 0x3f800000 ;  /* 0x3f80000000ab7802 */ /* 0x000fe20000000f00 */
[----:B------:R-:W-:Y:S01]  /*13f0*/  IMAD.MOV.U32 R170, RZ, RZ, 0x3f800000 ;  /* 0x3f800000ffaa7424 */ /* 0x000fe200078e00ff */
[----:B------:R-:W-:Y:S01]  /*1400*/  STS.U16 [R11+UR6+0x10200], R5 ;  /* 0x010200050b007988 */ /* 0x000fe20008000406 */
[----:B------:R-:W-:Y:S01]  /*1410*/  IMAD.MOV.U32 R172, RZ, RZ, 0x3f800000 ;  /* 0x3f800000ffac7424 */ /* 0x000fe200078e00ff */
[----:B------:R-:W-:-:S02]  /*1420*/  MOV R173, 0x3f800000 ;  /* 0x3f80000000ad7802 */ /* 0x000fc40000000f00 */
[----:B------:R-:W-:Y:S01]  /*1430*/  CS2R R108, SRZ ;  /* 0x00000000006c7805 */ /* 0x000fe2000001ff00 */
[----:B------:R-:W-:Y:S01]  /*1440*/  STS.U16 [R11+UR6+0x13a00], R48 ;  /* 0x013a00300b007988 */ /* 0x000fe20008000406 */
[----:B------:R-:W-:Y:S02]  /*1450*/  CS2R R110, SRZ ;  /* 0x00000000006e7805 */ /* 0x000fe4000001ff00 */
[----:B0-----:R-:W-:Y:S02]  /*1460*/  MOV R4, 0xff800000 ;  /* 0xff80000000047802 */ /* 0x001fe40000000f00 */
[----:B------:R-:W-:Y:S01]  /*1470*/  CS2R R88, SRZ ;  /* 0x0000000000587805 */ /* 0x000fe2000001ff00 */
[----:B------:R0:W-:Y:S01]  /*1480*/  STS.U16 [R11+UR6+0x13c00], R49 ;  /* 0x013c00310b007988 */ /* 0x0001e20008000406 */
[----:B------:R-:W-:Y:S02]  /*1490*/  CS2R R90, SRZ ;  /* 0x00000000005a7805 */ /* 0x000fe4000001ff00 */
[----:B------:R-:W-:-:S02]  /*14a0*/  CS2R R104, SRZ ;  /* 0x0000000000687805 */ /* 0x000fc4000001ff00 */
[----:B------:R-:W-:Y:S01]  /*14b0*/  CS2R R106, SRZ ;  /* 0x00000000006a7805 */ /* 0x000fe2000001ff00 */
[----:B------:R-:W-:Y:S01]  /*14c0*/  STS.U16 [R11+UR6+0x13e00], R50 ;  /* 0x013e00320b007988 */ /* 0x000fe20008000406 */
[----:B------:R-:W-:Y:S02]  /*14d0*/  CS2R R96, SRZ ;  /* 0x0000000000607805 */ /* 0x000fe4000001ff00 */
[----:B------:R-:W-:Y:S02]  /*14e0*/  CS2R R98, SRZ ;  /* 0x0000000000627805 */ /* 0x000fe4000001ff00 */
        /* <DEDUP_REMOVED lines=12> */
[----:B0-----:R-:W-:Y:S01]  /*15b0*/  CS2R R48, SRZ ;  /* 0x0000000000307805 */ /* 0x001fe2000001ff00 */
[----:B------:R-:W-:Y:S01]  /*15c0*/  STS.U16 [R11+UR6+0x14600], R54 ;  /* 0x014600360b007988 */ /* 0x000fe20008000406 */
[----:B-1----:R-:W-:Y:S02]  /*15d0*/  CS2R R50, SRZ ;  /* 0x0000000000327805 */ /* 0x002fe4000001ff00 */
[----:B------:R-:W-:Y:S01]  /*15e0*/  LOP3.LUT R5, R20, 0x3f, RZ, 0xc0, !PT ;  /* 0x0000003f14057812 */ /* 0x000fe200078ec0ff */
[----:B------:R0:W-:Y:S01]  /*15f0*/  STS.U16 [R11+UR6+0x14800], R55 ;  /* 0x014800370b007988 */ /* 0x0001e20008000406 */
[----:B--2---:R-:W-:-:S03]  /*1600*/  CS2R R52, SRZ ;  /* 0x0000000000347805 */ /* 0x004fc6000001ff00 */
[----:B------:R-:W-:Y:S04]  /*1610*/  STS.U16 [R11+UR6+0x14a00], R56 ;  /* 0x014a00380b007988 */ /* 0x000fe80008000406 */
[----:B------:R1:W-:Y:S01]  /*1620*/  STS.U16 [R11+UR6+0x14c00], R57 ;  /* 0x014c00390b007988 */ /* 0x0003e20008000406 */
[----:B0-----:R-:W-:-:S03]  /*1630*/  CS2R R54, SRZ ;  /* 0x0000000000367805 */ /* 0x001fc6000001ff00 */
[----:B------:R-:W-:Y:S04]  /*1640*/  STS.U16 [R11+UR6+0x14e00], R58 ;  /* 0x014e003a0b007988 */ /* 0x000fe80008000406 */
[----:B------:R0:W-:Y:S01]  /*1650*/  STS.U16 [R11+UR6+0x15000], R59 ;  /* 0x0150003b0b007988 */ /* 0x0001e20008000406 */
[----:B-1----:R-:W-:-:S03]  /*1660*/  CS2R R56, SRZ ;  /* 0x0000000000387805 */ /* 0x002fc6000001ff00 */
        /* <DEDUP_REMOVED lines=19> */
[----:B------:R-:W-:Y:S01]  /*17a0*/  STS.U16 [R11+UR6+0x16e00], R74 ;  /* 0x016e004a0b007988 */ /* 0x000fe20008000406 */
[----:B0-----:R-:W-:-:S03]  /*17b0*/  CS2R R70, SRZ ;  /* 0x0000000000467805 */ /* 0x001fc6000001ff00 */
[----:B------:R-:W-:Y:S04]  /*17c0*/  STS.U16 [R11+UR6+0x17000], R75 ;  /* 0x0170004b0b007988 */ /* 0x000fe80008000406 */
[----:B----4-:R0:W-:Y:S04]  /*17d0*/  STS.U16 [R11+UR6+0x16c00], R73 ;  /* 0x016c00490b007988 */ /* 0x0101e80008000406 */
[----:B------:R-:W-:Y:S04]  /*17e0*/  STS.U16 [R11+UR6+0x17600], R9 ;  /* 0x017600090b007988 */ /* 0x000fe80008000406 */
[----:B------:R-:W-:Y:S04]  /*17f0*/  STS.U16 [R11+UR6+0x17800], R10 ;  /* 0x0178000a0b007988 */ /* 0x000fe80008000406 */
[----:B------:R-:W-:Y:S04]  /*1800*/  STS.U16 [R11+UR6+0x17400], R16 ;  /* 0x017400100b007988 */ /* 0x000fe80008000406 */
[----:B------:R-:W-:Y:S04]  /*1810*/  STS.U16 [R11+UR6+0x17a00], R12 ;  /* 0x017a000c0b007988 */ /* 0x000fe80008000406 */
[----:B------:R-:W-:Y:S04]  /*1820*/  STS.U16 [R11+UR6+0x17c00], R18 ;  /* 0x017c00120b007988 */ /* 0x000fe80008000406 */
[----:B------:R-:W-:Y:S01]  /*1830*/  STS.U16 [R11+UR6+0x17e00], R14 ;  /* 0x017e000e0b007988 */ /* 0x000fe20008000406 */
[----:B0-----:R-:W-:-:S02]  /*1840*/  CS2R R72, SRZ ;  /* 0x0000000000487805 */ /* 0x001fc4000001ff00 */
[----:B------:R-:W-:Y:S01]  /*1850*/  CS2R R74, SRZ ;  /* 0x00000000004a7805 */ /* 0x000fe2000001ff00 */
[----:B------:R0:W-:Y:S02]  /*1860*/  STS.U16 [R11+UR6+0x17200], R76 ;  /* 0x0172004c0b007988 */ /* 0x0001e40008000406 */
[----:B0-----:R-:W-:Y:S01]  /*1870*/  CS2R R76, SRZ ;  /* 0x00000000004c7805 */ /* 0x001fe2000001ff00 */
[----:B------:R-:W-:Y:S06]  /*1880*/  BRA.U !UP0, `(.L_x_0) ;  /* 0x0000009508287547 */ /* 0x000fec000b800000 */
[----:B------:R-:W0:Y:S01]  /*1890*/  LDC R6, c[0x0][0x3d8] ;  /* 0x0000f600ff067b82 */ /* 0x000e220000000800 */
[----:B------:R-:W-:Y:S01]  /*18a0*/  SHF.R.U32.HI R3, RZ, 0x6, R20 ;  /* 0x00000006ff037819 */ /* 0x000fe20000011614 */
[----:B------:R-:W1:Y:S01]  /*18b0*/  LDCU.64 UR4, c[0x0][0x3d0] ;  /* 0x00007a00ff0477ac */ /* 0x000e620008000a00 */
[C---:B------:R-:W-:Y:S01]  /*18c0*/  LOP3.LUT P0, RZ, R20.reuse, 0x7, RZ, 0xc0, !PT ;  /* 0x0000000714ff7812 */ /* 0x040fe2000780c0ff */
[----:B------:R-:W-:Y:S01]  /*18d0*/  IMAD.MOV.U32 R177, RZ, RZ, -0x800000 ;  /* 0xff800000ffb17424 */ /* 0x000fe200078e00ff */
[----:B------:R-:W-:Y:S01]  /*18e0*/  SGXT.U32 R3, R3, 0x2 ;  /* 0x000000020303781a */ /* 0x000fe20000000000 */
[----:B------:R-:W-:Y:S01]  /*18f0*/  IMAD.MOV.U32 R181, RZ, RZ, -0x800000 ;  /* 0xff800000ffb57424 */ /* 0x000fe200078e00ff */
[----:B------:R-:W-:Y:S01]  /*1900*/  LOP3.LUT P1, RZ, R20, 0x3, RZ, 0xc0, !PT ;  /* 0x0000000314ff7812 */ /* 0x000fe2000782c0ff */
[----:B------:R-:W2:Y:S01]  /*1910*/  LDC R91, c[0x0][0x3c8] ;  /* 0x0000f200ff5b7b82 */ /* 0x000ea20000000800 */
[----:B------:R-:W-:Y:S02]  /*1920*/  MOV R175, 0xff800000 ;  /* 0xff80000000af7802 */ /* 0x000fe40000000f00 */
[----:B------:R-:W-:-:S02]  /*1930*/  CS2R R108, SRZ ;  /* 0x00000000006c7805 */ /* 0x000fc4000001ff00 */
[----:B------:R-:W-:Y:S02]  /*1940*/  MOV R179, 0xff800000 ;  /* 0xff80000000b37802 */ /* 0x000fe40000000f00 */
[----:B------:R-:W-:Y:S02]  /*1950*/  CS2R R110, SRZ ;  /* 0x00000000006e7805 */ /* 0x000fe4000001ff00 */
[----:B------:R-:W-:Y:S02]  /*1960*/  CS2R R104, SRZ ;  /* 0x0000000000687805 */ /* 0x000fe4000001ff00 */
[----:B------:R-:W-:Y:S02]  /*1970*/  CS2R R106, SRZ ;  /* 0x00000000006a7805 */ /* 0x000fe4000001ff00 */
[----:B------:R-:W-:Y:S01]  /*1980*/  CS2R R102, SRZ ;  /* 0x0000000000667805 */ /* 0x000fe2000001ff00 */
[----:B------:R-:W3:Y:S01]  /*1990*/  LDC.64 R92, c[0x0][0x388] ;  /* 0x0000e200ff5c7b82 */ /* 0x000ee20000000a00 */
[----:B------:R-:W-:Y:S01]  /*19a0*/  IMAD.MOV.U32 R170, RZ, RZ, 0x3f800000 ;  /* 0x3f800000ffaa7424 */ /* 0x000fe200078e00ff */
[----:B------:R-:W-:Y:S01]  /*19b0*/  MOV R171, 0x3f800000 ;  /* 0x3f80000000ab7802 */ /* 0x000fe20000000f00 */
[----:B------:R-:W-:Y:S01]  /*19c0*/  IMAD.MOV.U32 R172, RZ, RZ, 0x3f800000 ;  /* 0x3f800000ffac7424 */ /* 0x000fe200078e00ff */
[----:B-1----:R-:W-:Y:S01]  /*19d0*/  UIMAD UR4, UR7, UR4, URZ ;  /* 0x00000004070472a4 */ /* 0x002fe2000f8e02ff */
[----:B------:R-:W-:Y:S01]  /*19e0*/  IMAD R5, R5, UR5, RZ ;  /* 0x0000000505057c24 */ /* 0x000fe2000f8e02ff */
[----:B------:R-:W-:Y:S01]  /*19f0*/  MOV R173, 0x3f800000 ;  /* 0x3f80000000ad7802 */ /* 0x000fe20000000f00 */
[----:B------:R-:W1:Y:S01]  /*1a00*/  LDCU UR12, c[0x0][0x3f0] ;  /* 0x00007e00ff0c77ac */ /* 0x000e620008000800 */
[----:B0-----:R-:W-:Y:S01]  /*1a10*/  IMAD R9, R3, R6, RZ ;  /* 0x0000000603097224 */ /* 0x001fe200078e02ff */
[----:B------:R-:W0:Y:S01]  /*1a20*/  LDC.64 R204, c[0x0][0x390] ;  /* 0x0000e400ffcc7b82 */ /* 0x000e220000000a00 */
[----:B------:R-:W-:Y:S01]  /*1a30*/  SHF.L.U32 R7, R5, 0x1, RZ ;  /* 0x0000000105077819 */ /* 0x000fe200000006ff */
[----:B------:R-:W-:Y:S01]  /*1a40*/  USHF.L.U32 UR5, UR4, 0x1, URZ ;  /* 0x0000000104057899 */ /* 0x000fe200080006ff */
[----:B------:R-:W-:Y:S01]  /*1a50*/  IMAD R11, R6, 0x4, R9 ;  /* 0x00000004060b7824 */ /* 0x000fe200078e0209 */
[----:B------:R-:W4:Y:S01]  /*1a60*/  LDCU UR9, c[0x0][0x3a8] ;  /* 0x00007500ff0977ac */ /* 0x000f220008000800 */
[----:B--2---:R-:W-:-:S03]  /*1a70*/  IMAD R8, R8, R91, RZ ;  /* 0x0000005b08087224 */ /* 0x004fc600078e02ff */
[----:B------:R-:W-:Y:S01]  /*1a80*/  LEA R13, R6, R11, 0x2 ;  /* 0x0000000b060d7211 */ /* 0x000fe200078e10ff */
[----:B------:R-:W2:Y:S01]  /*1a90*/  LDC.64 R2, c[0x0][0x3c0] ;  /* 0x0000f000ff027b82 */ /* 0x000ea20000000a00 */
[----:B------:R-:W-:-:S03]  /*1aa0*/  IMAD R0, R91, 0x100, R8 ;  /* 0x000001005b007824 */ /* 0x000fc600078e0208 */
[----:B------:R-:W-:-:S05]  /*1ab0*/  IMAD R15, R6, 0x4, R13 ;  /* 0x00000004060f7824 */ /* 0x000fca00078e020d */
[----:B------:R-:W-:-:S05]  /*1ac0*/  LEA R17, R6, R15, 0x2 ;  /* 0x0000000f06117211 */ /* 0x000fca00078e10ff */
[----:B------:R-:W-:Y:S01]  /*1ad0*/  IMAD R19, R6, 0x4, R17 ;  /* 0x0000000406137824 */ /* 0x000fe200078e0211 */
[----:B0-----:R-:W-:Y:S01]  /*1ae0*/  IADD3 R204, P4, P5, R7, UR5, R204 ;  /* 0x0000000507cc7c10 */ /* 0x001fe2000fd9e0cc */
[----:B------:R-:W-:-:S03]  /*1af0*/  UIMAD.WIDE UR4, UR4, 0x2, URZ ;  /* 0x00000002040478a5 */ /* 0x000fc6000f8e02ff */
[----:B------:R-:W-:-:S04]  /*1b00*/  LEA R21, R6, R19, 0x2 ;  /* 0x0000001306157211 */ /* 0x000fc800078e10ff */
[----:B------:R-:W-:Y:S01]  /*1b10*/  UMOV UR4, URZ ;  /* 0x000000ff00047c82 */ /* 0x000fe20008000000 */
[----:B------:R-:W-:Y:S02]  /*1b20*/  IMAD R23, R6, 0x4, R21 ;  /* 0x0000000406177824 */ /* 0x000fe400078e0215 */
[----:B--2---:R-:W-:Y:S02]  /*1b30*/  IMAD R2, R2, UR7, RZ ;  /* 0x0000000702027c24 */ /* 0x004fe4000f8e02ff */
[C---:B------:R-:W-:Y:S01]  /*1b40*/  IMAD R14, R3.reuse, 0x12, RZ ;  /* 0x00000012030e7824 */ /* 0x040fe200078e02ff */
[----:B------:R-:W-:Y:S01]  /*1b50*/  LEA R25, R6, R23, 0x2 ;  /* 0x0000001706197211 */ /* 0x000fe200078e10ff */
[C---:B------:R-:W-:Y:S01]  /*1b60*/  IMAD R112, R3.reuse, 0x34, RZ ;  /* 0x0000003403707824 */ /* 0x040fe200078e02ff */
[----:B---3--:R-:W-:Y:S01]  /*1b70*/  LEA R157, P2, R2, R92, 0x1 ;  /* 0x0000005c029d7211 */ /* 0x008fe200078408ff */
[----:B------:R-:W-:Y:S02]  /*1b80*/  IMAD R113, R3, 0x35, RZ ;  /* 0x0000003503717824 */ /* 0x000fe400078e02ff */
[----:B------:R-:W-:Y:S01]  /*1b90*/  IMAD R27, R6, 0x4, R25 ;  /* 0x00000004061b7824 */ /* 0x000fe200078e0219 */
[----:B------:R-:W-:Y:S01]  /*1ba0*/  LEA.HI.X.SX32 R93, R2, R93, 0x1, P2 ;  /* 0x0000005d025d7211 */ /* 0x000fe200010f0eff */
[----:B------:R-:W-:Y:S01]  /*1bb0*/  IMAD.HI R2, R5, 0x2, RZ ;  /* 0x0000000205027827 */ /* 0x000fe200078e02ff */
[----:B------:R-:W-:-:S02]  /*1bc0*/  LEA R154, P2, R8, R157, 0x1 ;  /* 0x0000009d089a7211 */ /* 0x000fc400078408ff */
[----:B------:R-:W-:Y:S01]  /*1bd0*/  LEA R29, R6, R27, 0x2 ;  /* 0x0000001b061d7211 */ /* 0x000fe200078e10ff */
[C---:B------:R-:W-:Y:S01]  /*1be0*/  IMAD R114, R3.reuse, 0x36, RZ ;  /* 0x0000003603727824 */ /* 0x040fe200078e02ff */
[----:B------:R-:W-:Y:S01]  /*1bf0*/  LEA R156, P3, R0, R157, 0x1 ;  /* 0x0000009d009c7211 */ /* 0x000fe200078608ff */
[C---:B------:R-:W-:Y:S01]  /*1c00*/  IMAD R115, R3.reuse, 0x37, RZ ;  /* 0x0000003703737824 */ /* 0x040fe200078e02ff */
[-C--:B------:R-:W-:Y:S01]  /*1c10*/  LEA.HI.X.SX32 R155, R8, R93.reuse, 0x1, P2 ;  /* 0x0000005d089b7211 */ /* 0x080fe200010f0eff */
[----:B------:R-:W-:Y:S01]  /*1c20*/  IMAD R31, R6, 0x4, R29 ;  /* 0x00000004061f7824 */ /* 0x000fe200078e021d */
[----:B------:R-:W-:Y:S01]  /*1c30*/  LEA.HI.X.SX32 R157, R0, R93, 0x1, P3 ;  /* 0x0000005d009d7211 */ /* 0x000fe200018f0eff */
[C---:B------:R-:W-:Y:S01]  /*1c40*/  IMAD R116, R3.reuse, 0x38, RZ ;  /* 0x0000003803747824 */ /* 0x040fe200078e02ff */
[----:B------:R-:W-:Y:S01]  /*1c50*/  IADD3.X R0, PT, PT, R2, UR5, R205, P4, P5 ;  /* 0x0000000502007c10 */ /* 0x000fe2000a7ea4cd */
[C---:B------:R-:W-:Y:S01]  /*1c60*/  IMAD R117, R3.reuse, 0x39, RZ ;  /* 0x0000003903757824 */ /* 0x040fe200078e02ff */
[C---:B------:R-:W-:Y:S01]  /*1c70*/  LEA R33, R6.reuse, R31, 0x2 ;  /* 0x0000001f06217211 */ /* 0x040fe200078e10ff */
[----:B------:R-:W-:Y:S01]  /*1c80*/  IMAD R118, R3, 0x3a, RZ ;  /* 0x0000003a03767824 */ /* 0x000fe200078e02ff */
[-C--:B------:R-:W-:Y:S01]  /*1c90*/  LEA R96, P2, R9, R204.reuse, 0x1 ;  /* 0x000000cc09607211 */ /* 0x080fe200078408ff */
[----:B------:R-:W-:Y:S01]  /*1ca0*/  IMAD R119, R3, 0x3b, RZ ;  /* 0x0000003b03777824 */ /* 0x000fe200078e02ff */
[----:B------:R-:W-:Y:S01]  /*1cb0*/  LEA R100, P3, R11, R204, 0x1 ;  /* 0x000000cc0b647211 */ /* 0x000fe200078608ff */
[C---:B------:R-:W-:Y:S01]  /*1cc0*/  IMAD R35, R6.reuse, 0x4, R33 ;  /* 0x0000000406237824 */ /* 0x040fe200078e0221 */
[----:B------:R-:W-:Y:S01]  /*1cd0*/  LEA.HI.X.SX32 R97, R9, R0, 0x1, P2 ;  /* 0x0000000009617211 */ /* 0x000fe200010f0eff */
[----:B------:R-:W-:Y:S01]  /*1ce0*/  IMAD R120, R3, 0x3c, RZ ;  /* 0x0000003c03787824 */ /* 0x000fe200078e02ff */
[----:B------:R-:W-:Y:S01]  /*1cf0*/  LEA R98, P2, R13, R204, 0x1 ;  /* 0x000000cc0d627211 */ /* 0x000fe200078408ff */
[----:B------:R-:W-:Y:S01]  /*1d00*/  IMAD R121, R3, 0x3d, RZ ;  /* 0x0000003d03797824 */ /* 0x000fe200078e02ff */
[C---:B------:R-:W-:Y:S01]  /*1d10*/  LEA R37, R6.reuse, R35, 0x2 ;  /* 0x0000002306257211 */ /* 0x040fe200078e10ff */
[----:B------:R0:W-:Y:S01]  /*1d20*/  STL.64 [R1+0x398], R96 ;  /* 0x0003986001007387 */ /* 0x0001e20000100a00 */
[-C--:B------:R-:W-:Y:S01]  /*1d30*/  LEA.HI.X.SX32 R101, R11, R0.reuse, 0x1, P3 ;  /* 0x000000000b657211 */ /* 0x080fe200018f0eff */
[----:B------:R-:W-:Y:S01]  /*1d40*/  IMAD R122, R3, 0x3e, RZ ;  /* 0x0000003e037a7824 */ /* 0x000fe200078e02ff */
[----:B------:R-:W-:Y:S01]  /*1d50*/  LEA.HI.X.SX32 R99, R13, R0, 0x1, P2 ;  /* 0x000000000d637211 */ /* 0x000fe200010f0eff */
[----:B------:R-:W-:-:S02]  /*1d60*/  IMAD R39, R6, 0x4, R37 ;  /* 0x0000000406277824 */ /* 0x000fc400078e0225 */
[----:B------:R2:W-:Y:S03]  /*1d70*/  STL.64 [R1+0x390], R100 ;  /* 0x0003906401007387 */ /* 0x0005e60000100a00 */
[----:B------:R-:W-:Y:S01]  /*1d80*/  LEA R41, R6, R39, 0x2 ;  /* 0x0000002706297211 */ /* 0x000fe200078e10ff */
[----:B------:R3:W-:Y:S01]  /*1d90*/  STL.64 [R1+0x388], R98 ;  /* 0x0003886201007387 */ /* 0x0007e20000100a00 */
[----:B0-----:R-:W-:-:S03]  /*1da0*/  LEA R96, P4, R15, R204, 0x1 ;  /* 0x000000cc0f607211 */ /* 0x001fc600078808ff */
[C---:B------:R-:W-:Y:S01]  /*1db0*/  IMAD R43, R6.reuse, 0x4, R41 ;  /* 0x00000004062b7824 */ /* 0x040fe200078e0229 */
[----:B------:R-:W-:Y:S02]  /*1dc0*/  LEA.HI.X.SX32 R97, R15, R0, 0x1, P4 ;  /* 0x000000000f617211 */ /* 0x000fe400020f0eff */
[-C--:B--2---:R-:W-:Y:S02]  /*1dd0*/  LEA R100, P2, R17, R204.reuse, 0x1 ;  /* 0x000000cc11647211 */ /* 0x084fe400078408ff */
[C---:B------:R-:W-:Y:S01]  /*1de0*/  LEA R45, R6.reuse, R43, 0x2 ;  /* 0x0000002b062d7211 */ /* 0x040fe200078e10ff */
[----:B------:R0:W-:Y:S01]  /*1df0*/  STL.64 [R1+0x380], R96 ;  /* 0x0003806001007387 */ /* 0x0001e20000100a00 */
[----:B---3--:R-:W-:Y:S02]  /*1e00*/  LEA R98, P3, R19, R204, 0x1 ;  /* 0x000000cc13627211 */ /* 0x008fe400078608ff */
[-C--:B------:R-:W-:Y:S01]  /*1e10*/  LEA.HI.X.SX32 R101, R17, R0.reuse, 0x1, P2 ;  /* 0x0000000011657211 */ /* 0x080fe200010f0eff */
[----:B------:R-:W-:Y:S01]  /*1e20*/  IMAD R47, R6, 0x4, R45 ;  /* 0x00000004062f7824 */ /* 0x000fe200078e022d */
[----:B------:R-:W-:-:S03]  /*1e30*/  LEA.HI.X.SX32 R99, R19, R0, 0x1, P3 ;  /* 0x0000000013637211 */ /* 0x000fc600018f0eff */
[----:B------:R2:W-:Y:S01]  /*1e40*/  STL.64 [R1+0x378], R100 ;  /* 0x0003786401007387 */ /* 0x0005e20000100a00 */
[C---:B------:R-:W-:Y:S02]  /*1e50*/  LEA R49, R6.reuse, R47, 0x2 ;  /* 0x0000002f06317211 */ /* 0x040fe400078e10ff */
[C---:B0-----:R-:W-:Y:S01]  /*1e60*/  LEA R96, P4, R21.reuse, R204, 0x1 ;  /* 0x000000cc15607211 */ /* 0x041fe200078808ff */
[----:B------:R0:W-:Y:S02]  /*1e70*/  STL.64 [R1+0x370], R98 ;  /* 0x0003706201007387 */ /* 0x0001e40000100a00 */
[C---:B------:R-:W-:Y:S01]  /*1e80*/  IMAD R51, R6.reuse, 0x4, R49 ;  /* 0x0000000406337824 */ /* 0x040fe200078e0231 */
[----:B------:R-:W-:Y:S02]  /*1e90*/  LEA.HI.X.SX32 R97, R21, R0, 0x1, P4 ;  /* 0x0000000015617211 */ /* 0x000fe400020f0eff */
[C---:B------:R-:W-:Y:S02]  /*1ea0*/  LEA R18, P4, R27.reuse, R204, 0x1 ;  /* 0x000000cc1b127211 */ /* 0x040fe400078808ff */
[----:B------:R-:W-:Y:S01]  /*1eb0*/  LEA R53, R6, R51, 0x2 ;  /* 0x0000003306357211 */ /* 0x000fe200078e10ff */
[----:B------:R3:W-:Y:S01]  /*1ec0*/  STL.64 [R1+0x368], R96 ;  /* 0x0003686001007387 */ /* 0x0007e20000100a00 */
[----:B------:R-:W-:-:S02]  /*1ed0*/  LEA.HI.X.SX32 R19, R27, R0, 0x1, P4 ;  /* 0x000000001b137211 */ /* 0x000fc400020f0eff */
[----:B--2---:R-:W-:Y:S02]  /*1ee0*/  CS2R R100, SRZ ;  /* 0x0000000000647805 */ /* 0x004fe4000001ff00 */
[-C--:B------:R-:W-:Y:S01]  /*1ef0*/  LEA R22, P4, R33, R204.reuse, 0x1 ;  /* 0x000000cc21167211 */ /* 0x080fe200078808ff */
[C---:B------:R-:W-:Y:S01]  /*1f00*/  IMAD R55, R6.reuse, 0x4, R53 ;  /* 0x0000000406377824 */ /* 0x040fe200078e0235 */
[C---:B0-----:R-:W-:Y:S01]  /*1f10*/  LEA R98, P2, R23.reuse, R204, 0x1 ;  /* 0x000000cc17627211 */ /* 0x041fe200078408ff */
[----:B------:R-:W-:Y:S03]  /*1f20*/  STL.64 [R1+0x350], R18 ;  /* 0x0003501201007387 */ /* 0x000fe60000100a00 */
[----:B------:R-:W-:Y:S02]  /*1f30*/  LEA R57, R6, R55, 0x2 ;  /* 0x0000003706397211 */ /* 0x000fe400078e10ff */
[----:B------:R-:W-:-:S02]  /*1f40*/  LEA.HI.X.SX32 R99, R23, R0, 0x1, P2 ;  /* 0x0000000017637211 */ /* 0x000fc400010f0eff */
[----:B---3--:R-:W-:Y:S01]  /*1f50*/  LEA R96, P3, R25, R204, 0x1 ;  /* 0x000000cc19607211 */ /* 0x008fe200078608ff */
[C---:B------:R-:W-:Y:S01]  /*1f60*/  IMAD R59, R6.reuse, 0x4, R57 ;  /* 0x00000004063b7824 */ /* 0x040fe200078e0239 */
[-C--:B------:R-:W-:Y:S01]  /*1f70*/  LEA.HI.X.SX32 R23, R33, R0.reuse, 0x1, P4 ;  /* 0x0000000021177211 */ /* 0x080fe200020f0eff */
[----:B------:R0:W-:Y:S01]  /*1f80*/  STL.64 [R1+0x360], R98 ;  /* 0x0003606201007387 */ /* 0x0001e20000100a00 */
[----:B------:R-:W-:Y:S02]  /*1f90*/  LEA.HI.X.SX32 R97, R25, R0, 0x1, P3 ;  /* 0x0000000019617211 */ /* 0x000fe400018f0eff */
[C---:B------:R-:W-:Y:S02]  /*1fa0*/  LEA R61, R6.reuse, R59, 0x2 ;  /* 0x0000003b063d7211 */ /* 0x040fe400078e10ff */
[-C--:B------:R-:W-:Y:S01]  /*1fb0*/  LEA R24, P3, R31, R204.reuse, 0x1 ;  /* 0x000000cc1f187211 */ /* 0x080fe200078608ff */
[----:B------:R2:W-:Y:S01]  /*1fc0*/  STL.64 [R1+0x358], R96 ;  /* 0x0003586001007387 */ /* 0x0005e20000100a00 */
[----:B------:R-:W-:Y:S01]  /*1fd0*/  LEA R26, P4, R39, R204, 0x1 ;  /* 0x000000cc271a7211 */ /* 0x000fe200078808ff */
[----:B------:R-:W-:Y:S01]  /*1fe0*/  IMAD R63, R6, 0x4, R61 ;  /* 0x00000004063f7824 */ /* 0x000fe200078e023d */
[-C--:B------:R-:W-:Y:S01]  /*1ff0*/  LEA.HI.X.SX32 R25, R31, R0.reuse, 0x1, P3 ;  /* 0x000000001f197211 */ /* 0x080fe200018f0eff */
[----:B------:R-:W-:Y:S01]  /*2000*/  STL.64 [R1+0x338], R22 ;  /* 0x0003381601007387 */ /* 0x000fe20000100a00 */
[----:B------:R-:W-:-:S02]  /*2010*/  LEA.HI.X.SX32 R27, R39, R0, 0x1, P4 ;  /* 0x00000000271b7211 */ /* 0x000fc400020f0eff */
[----:B0-----:R-:W-:Y:S02]  /*2020*/  CS2R R98, SRZ ;  /* 0x0000000000627805 */ /* 0x001fe4000001ff00 */
[----:B------:R-:W-:Y:S02]  /*2030*/  LEA R65, R6, R63, 0x2 ;  /* 0x0000003f06417211 */ /* 0x000fe400078e10ff */
[----:B------:R-:W-:-:S03]  /*2040*/  LEA R28, P3, R37, R204, 0x1 ;  /* 0x000000cc251c7211 */ /* 0x000fc600078608ff */
[----:B------:R-:W-:Y:S01]  /*2050*/  IMAD R67, R6, 0x4, R65 ;  /* 0x0000000406437824 */ /* 0x000fe200078e0241 */
[----:B--2---:R-:W-:-:S04]  /*2060*/  LEA R96, P2, R29, R204, 0x1 ;  /* 0x000000cc1d607211 */ /* 0x004fc800078408ff */
[C---:B------:R-:W-:Y:S02]  /*2070*/  LEA R69, R6.reuse, R67, 0x2 ;  /* 0x0000004306457211 */ /* 0x040fe400078e10ff */
[----:B------:R-:W-:Y:S02]  /*2080*/  LEA.HI.X.SX32 R97, R29, R0, 0x1, P2 ;  /* 0x000000001d617211 */ /* 0x000fe400010f0eff */
[----:B------:R-:W-:Y:S01]  /*2090*/  LEA R30, P2, R35, R204, 0x1 ;  /* 0x000000cc231e7211 */ /* 0x000fe200078408ff */
[C---:B------:R-:W-:Y:S01]  /*20a0*/  IMAD R71, R6.reuse, 0x4, R69 ;  /* 0x0000000406477824 */ /* 0x040fe200078e0245 */
[-C--:B------:R-:W-:Y:S01]  /*20b0*/  LEA.HI.X.SX32 R29, R37, R0.reuse, 0x1, P3 ;  /* 0x00000000251d7211 */ /* 0x080fe200018f0eff */
[----:B------:R0:W-:Y:S01]  /*20c0*/  STL.64 [R1+0x348], R96 ;  /* 0x0003486001007387 */ /* 0x0001e20000100a00 */
[----:B------:R-:W-:Y:S02]  /*20d0*/  LEA.HI.X.SX32 R31, R35, R0, 0x1, P2 ;  /* 0x00000000231f7211 */ /* 0x000fe400010f0eff */
[----:B------:R-:W-:Y:S01]  /*20e0*/  LEA R73, R6, R71, 0x2 ;  /* 0x0000004706497211 */ /* 0x000fe200078e10ff */
[----:B------:R-:W-:Y:S01]  /*20f0*/  STL.64 [R1+0x340], R24 ;  /* 0x0003401801007387 */ /* 0x000fe20000100a00 */
[----:B------:R-:W-:-:S02]  /*2100*/  LEA R34, P2, R41, R204, 0x1 ;  /* 0x000000cc29227211 */ /* 0x000fc400078408ff */
[----:B------:R-:W-:Y:S01]  /*2110*/  LEA R32, P3, R43, R204, 0x1 ;  /* 0x000000cc2b207211 */ /* 0x000fe200078608ff */
[C---:B------:R-:W-:Y:S01]  /*2120*/  IMAD R75, R6.reuse, 0x4, R73 ;  /* 0x00000004064b7824 */ /* 0x040fe200078e0249 */
[----:B------:R-:W-:Y:S01]  /*2130*/  STL.64 [R1+0x320], R26 ;  /* 0x0003201a01007387 */ /* 0x000fe20000100a00 */
[----:B------:R-:W-:Y:S02]  /*2140*/  LEA.HI.X.SX32 R35, R41, R0, 0x1, P2 ;  /* 0x0000000029237211 */ /* 0x000fe400010f0eff */
[----:B------:R-:W-:Y:S01]  /*2150*/  LEA R38, P2, R47, R204, 0x1 ;  /* 0x000000cc2f267211 */ /* 0x000fe200078408ff */
[----:B------:R2:W-:Y:S01]  /*2160*/  STL.64 [R1+0x330], R30 ;  /* 0x0003301e01007387 */ /* 0x0005e20000100a00 */
[C---:B------:R-:W-:Y:S02]  /*2170*/  LEA R77, R6.reuse, R75, 0x2 ;  /* 0x0000004b064d7211 */ /* 0x040fe400078e10ff */
[----:B0-----:R-:W-:Y:S02]  /*2180*/  CS2R R96, SRZ ;  /* 0x0000000000607805 */ /* 0x001fe4000001ff00 */
[-C--:B------:R-:W-:Y:S01]  /*2190*/  LEA.HI.X.SX32 R33, R43, R0.reuse, 0x1, P3 ;  /* 0x000000002b217211 */ /* 0x080fe200018f0eff */
[----:B------:R-:W-:Y:S01]  /*21a0*/  STL.64 [R1+0x328], R28 ;  /* 0x0003281c01007387 */ /* 0x000fe20000100a00 */
[----:B------:R-:W-:Y:S01]  /*21b0*/  LEA.HI.X.SX32 R39, R47, R0, 0x1, P2 ;  /* 0x000000002f277211 */ /* 0x000fe200010f0eff */
[----:B------:R-:W-:Y:S01]  /*21c0*/  IMAD R79, R6, 0x4, R77 ;  /* 0x00000004064f7824 */ /* 0x000fe200078e024d */
[----:B------:R-:W-:-:S02]  /*21d0*/  LEA R36, P3, R49, R204, 0x1 ;  /* 0x000000cc31247211 */ /* 0x000fc400078608ff */
[-C--:B------:R-:W-:Y:S02]  /*21e0*/  LEA R42, P2, R53, R204.reuse, 0x1 ;  /* 0x000000cc352a7211 */ /* 0x080fe400078408ff */
[C---:B------:R-:W-:Y:S02]  /*21f0*/  LEA R81, R6.reuse, R79, 0x2 ;  /* 0x0000004f06517211 */ /* 0x040fe400078e10ff */
[----:B--2---:R-:W-:Y:S02]  /*2200*/  LEA R30, P4, R45, R204, 0x1 ;  /* 0x000000cc2d1e7211 */ /* 0x004fe400078808ff */
[-C--:B------:R-:W-:Y:S01]  /*2210*/  LEA.HI.X.SX32 R37, R49, R0.reuse, 0x1, P3 ;  /* 0x0000000031257211 */ /* 0x080fe200018f0eff */
[----:B------:R-:W-:Y:S01]  /*2220*/  IMAD R83, R6, 0x4, R81 ;  /* 0x0000000406537824 */ /* 0x000fe200078e0251 */
[-C--:B------:R-:W-:Y:S02]  /*2230*/  LEA.HI.X.SX32 R31, R45, R0.reuse, 0x1, P4 ;  /* 0x000000002d1f7211 */ /* 0x080fe400020f0eff */
[----:B------:R-:W-:-:S02]  /*2240*/  LEA.HI.X.SX32 R43, R53, R0, 0x1, P2 ;  /* 0x00000000352b7211 */ /* 0x000fc400010f0eff */
[C---:B------:R-:W-:Y:S01]  /*2250*/  LEA R85, R6.reuse, R83, 0x2 ;  /* 0x0000005306557211 */ /* 0x040fe200078e10ff */
[----:B------:R-:W-:Y:S01]  /*2260*/  STL.64 [R1+0x308], R30 ;  /* 0x0003081e01007387 */ /* 0x000fe20000100a00 */
[-C--:B------:R-:W-:Y:S02]  /*2270*/  LEA R40, P3, R55, R204.reuse, 0x1 ;  /* 0x000000cc37287211 */ /* 0x080fe400078608ff */
[----:B------:R-:W-:Y:S01]  /*2280*/  LEA R46, P2, R59, R204, 0x1 ;  /* 0x000000cc3b2e7211 */ /* 0x000fe200078408ff */
[C---:B------:R-:W-:Y:S01]  /*2290*/  IMAD R87, R6.reuse, 0x4, R85 ;  /* 0x0000000406577824 */ /* 0x040fe200078e0255 */
[----:B------:R0:W-:Y:S01]  /*22a0*/  STL.64 [R1+0x318], R34 ;  /* 0x0003182201007387 */ /* 0x0001e20000100a00 */
[-C--:B------:R-:W-:Y:S02]  /*22b0*/  LEA.HI.X.SX32 R41, R55, R0.reuse, 0x1, P3 ;  /* 0x0000000037297211 */ /* 0x080fe400018f0eff */
[----:B------:R-:W-:Y:S01]  /*22c0*/  IMAD R89, R6, 0x4, R87 ;  /* 0x0000000406597824 */ /* 0x000fe200078e0257 */
[----:B------:R-:W-:Y:S01]  /*22d0*/  STL.64 [R1+0x310], R32 ;  /* 0x0003102001007387 */ /* 0x000fe20000100a00 */
[----:B------:R-:W-:-:S02]  /*22e0*/  LEA.HI.X.SX32 R47, R59, R0, 0x1, P2 ;  /* 0x000000003b2f7211 */ /* 0x000fc400010f0eff */
[-C--:B------:R-:W-:Y:S02]  /*22f0*/  LEA R44, P3, R61, R204.reuse, 0x1 ;  /* 0x000000cc3d2c7211 */ /* 0x080fe400078608ff */
[C---:B------:R-:W-:Y:S02]  /*2300*/  LEA R7, R6.reuse, R89, 0x2 ;  /* 0x0000005906077211 */ /* 0x040fe400078e10ff */
[-C--:B------:R-:W-:Y:S02]  /*2310*/  LEA R50, P2, R65, R204.reuse, 0x1 ;  /* 0x000000cc41327211 */ /* 0x080fe400078408ff */
[C---:B------:R-:W-:Y:S02]  /*2320*/  LEA R91, R6.reuse, R7, 0x2 ;  /* 0x00000007065b7211 */ /* 0x040fe400078e10ff */
[----:B0-----:R-:W-:Y:S02]  /*2330*/  LEA R34, P4, R51, R204, 0x1 ;  /* 0x000000cc33227211 */ /* 0x001fe400078808ff */
[-C--:B------:R-:W-:Y:S01]  /*2340*/  LEA.HI.X.SX32 R45, R61, R0.reuse, 0x1, P3 ;  /* 0x000000003d2d7211 */ /* 0x080fe200018f0eff */
[----:B------:R-:W-:Y:S01]  /*2350*/  IMAD R5, R6, 0x4, R91 ;  /* 0x0000000406057824 */ /* 0x000fe200078e025b */
[----:B------:R-:W-:-:S02]  /*2360*/  LEA.HI.X.SX32 R35, R51, R0, 0x1, P4 ;  /* 0x0000000033237211 */ /* 0x000fc400020f0eff */
[----:B------:R-:W-:Y:S02]  /*2370*/  LEA.HI.X.SX32 R51, R65, R0, 0x1, P2 ;  /* 0x0000000041337211 */ /* 0x000fe400010f0eff */
[C---:B------:R-:W-:Y:S01]  /*2380*/  LEA R93, R6.reuse, R5, 0x2 ;  /* 0x00000005065d7211 */ /* 0x040fe200078e10ff */
[----:B------:R-:W-:Y:S01]  /*2390*/  STL.64 [R1+0x2f0], R34 ;  /* 0x0002f02201007387 */ /* 0x000fe20000100a00 */
[-C--:B------:R-:W-:Y:S02]  /*23a0*/  LEA R48, P3, R67, R204.reuse, 0x1 ;  /* 0x000000cc43307211 */ /* 0x080fe400078608ff */
[----:B------:R-:W-:Y:S01]  /*23b0*/  LEA R54, P2, R71, R204, 0x1 ;  /* 0x000000cc47367211 */ /* 0x000fe200078408ff */
[C---:B------:R-:W-:Y:S01]  /*23c0*/  IMAD R95, R6.reuse, 0x4, R93 ;  /* 0x00000004065f7824 */ /* 0x040fe200078e025d */
[----:B------:R0:W-:Y:S01]  /*23d0*/  STL.64 [R1+0x300], R38 ;  /* 0x0003002601007387 */ /* 0x0001e20000100a00 */
[-C--:B------:R-:W-:Y:S02]  /*23e0*/  LEA.HI.X.SX32 R49, R67, R0.reuse, 0x1, P3 ;  /* 0x0000000043317211 */ /* 0x080fe400018f0eff */
[----:B------:R-:W-:Y:S01]  /*23f0*/  LEA.HI.X.SX32 R55, R71, R0, 0x1, P2 ;  /* 0x0000000047377211 */ /* 0x000fe200010f0eff */
[----:B------:R-:W-:Y:S01]  /*2400*/  STL.64 [R1+0x2f8], R36 ;  /* 0x0002f82401007387 */ /* 0x000fe20000100a00 */
[----:B------:R-:W-:-:S02]  /*2410*/  LEA R9, R6, R95, 0x2 ;  /* 0x0000005f06097211 */ /* 0x000fc400078e10ff */
[-C--:B------:R-:W-:Y:S02]  /*2420*/  LEA R52, P3, R73, R204.reuse, 0x1 ;  /* 0x000000cc49347211 */ /* 0x080fe400078608ff */
[----:B------:R-:W-:Y:S01]  /*2430*/  LEA R58, P2, R77, R204, 0x1 ;  /* 0x000000cc4d3a7211 */ /* 0x000fe200078408ff */
[C---:B------:R-:W-:Y:S01]  /*2440*/  IMAD R11, R6.reuse, 0x4, R9 ;  /* 0x00000004060b7824 */ /* 0x040fe200078e0209 */
[----:B------:R-:W-:Y:S02]  /*2450*/  LEA.HI.X.SX32 R53, R73, R0, 0x1, P3 ;  /* 0x0000000049357211 */ /* 0x000fe400018f0eff */
[----:B------:R-:W-:Y:S02]  /*2460*/  CS2R R72, SRZ ;  /* 0x0000000000487805 */ /* 0x000fe4000001ff00 */
[----:B0-----:R-:W-:Y:S02]  /*2470*/  LEA R38, P4, R57, R204, 0x1 ;  /* 0x000000cc39267211 */ /* 0x001fe400078808ff */
[----:B------:R-:W-:-:S02]  /*2480*/  LEA R13, R6, R11, 0x2 ;  /* 0x0000000b060d7211 */ /* 0x000fc400078e10ff */
[-C--:B------:R-:W-:Y:S02]  /*2490*/  LEA.HI.X.SX32 R39, R57, R0.reuse, 0x1, P4 ;  /* 0x0000000039277211 */ /* 0x080fe400020f0eff */
[----:B------:R-:W-:Y:S01]  /*24a0*/  LEA.HI.X.SX32 R59, R77, R0, 0x1, P2 ;  /* 0x000000004d3b7211 */ /* 0x000fe200010f0eff */
[C---:B------:R-:W-:Y:S01]  /*24b0*/  IMAD R15, R6.reuse, 0x4, R13 ;  /* 0x00000004060f7824 */ /* 0x040fe200078e020d */
[-C--:B------:R-:W-:Y:S01]  /*24c0*/  LEA R56, P3, R79, R204.reuse, 0x1 ;  /* 0x000000cc4f387211 */ /* 0x080fe200078608ff */
[----:B------:R-:W-:Y:S01]  /*24d0*/  STL.64 [R1+0x2d8], R38 ;  /* 0x0002d82601007387 */ /* 0x000fe20000100a00 */
[----:B------:R-:W-:Y:S02]  /*24e0*/  LEA R62, P2, R83, R204, 0x1 ;  /* 0x000000cc533e7211 */ /* 0x000fe400078408ff */
[----:B------:R-:W-:Y:S02]  /*24f0*/  CS2R R76, SRZ ;  /* 0x00000000004c7805 */ /* 0x000fe4000001ff00 */
[----:B------:R-:W-:Y:S01]  /*2500*/  LEA R17, R6, R15, 0x2 ;  /* 0x0000000f06117211 */ /* 0x000fe200078e10ff */
[----:B------:R0:W-:Y:S01]  /*2510*/  STL.64 [R1+0x2e8], R42 ;  /* 0x0002e82a01007387 */ /* 0x0001e20000100a00 */
[----:B------:R-:W-:-:S02]  /*2520*/  LEA.HI.X.SX32 R57, R79, R0, 0x1, P3 ;  /* 0x000000004f397211 */ /* 0x000fc400018f0eff */
[----:B------:R-:W-:Y:S02]  /*2530*/  CS2R R78, SRZ ;  /* 0x00000000004e7805 */ /* 0x000fe4000001ff00 */
[C---:B------:R-:W-:Y:S01]  /*2540*/  LEA R60, P3, R85.reuse, R204, 0x1 ;  /* 0x000000cc553c7211 */ /* 0x040fe200078608ff */
[C---:B------:R-:W-:Y:S01]  /*2550*/  IMAD R19, R6.reuse, 0x4, R17 ;  /* 0x0000000406137824 */ /* 0x040fe200078e0211 */
[----:B------:R-:W-:Y:S02]  /*2560*/  STL.64 [R1+0x2e0], R40 ;  /* 0x0002e02801007387 */ /* 0x000fe40000100a00 */
[----:B------:R-:W-:Y:S02]  /*2570*/  LEA.HI.X.SX32 R61, R85, R0, 0x1, P3 ;  /* 0x00000000553d7211 */ /* 0x000fe400018f0eff */
[----:B------:R-:W-:Y:S02]  /*2580*/  CS2R R84, SRZ ;  /* 0x0000000000547805 */ /* 0x000fe4000001ff00 */
[----:B------:R-:W-:-:S02]  /*2590*/  LEA R21, R6, R19, 0x2 ;  /* 0x0000001306157211 */ /* 0x000fc400078e10ff */
[-C--:B------:R-:W-:Y:S02]  /*25a0*/  LEA R64, P3, R7, R204.reuse, 0x1 ;  /* 0x000000cc07407211 */ /* 0x080fe400078608ff */
[----:B0-----:R-:W-:Y:S01]  /*25b0*/  LEA R42, P4, R63, R204, 0x1 ;  /* 0x000000cc3f2a7211 */ /* 0x001fe200078808ff */
[C---:B------:R-:W-:Y:S01]  /*25c0*/  IMAD R23, R6.reuse, 0x4, R21 ;  /* 0x0000000406177824 */ /* 0x040fe200078e0215 */
[-C--:B------:R-:W-:Y:S02]  /*25d0*/  LEA.HI.X.SX32 R65, R7, R0.reuse, 0x1, P3 ;  /* 0x0000000007417211 */ /* 0x080fe400018f0eff */
[-C--:B------:R-:W-:Y:S02]  /*25e0*/  LEA.HI.X.SX32 R43, R63, R0.reuse, 0x1, P4 ;  /* 0x000000003f2b7211 */ /* 0x080fe400020f0eff */
[C---:B------:R-:W-:Y:S02]  /*25f0*/  LEA R25, R6.reuse, R23, 0x2 ;  /* 0x0000001706197211 */ /* 0x040fe400078e10ff */
[----:B------:R-:W-:Y:S01]  /*2600*/  LEA.HI.X.SX32 R63, R83, R0, 0x1, P2 ;  /* 0x00000000533f7211 */ /* 0x000fe200010f0eff */
[----:B------:R-:W-:Y:S01]  /*2610*/  STL.64 [R1+0x2c0], R42 ;  /* 0x0002c02a01007387 */ /* 0x000fe20000100a00 */
[C---:B------:R-:W-:Y:S01]  /*2620*/  LEA R66, P2, R89.reuse, R204, 0x1 ;  /* 0x000000cc59427211 */ /* 0x040fe200078408ff */
[----:B------:R-:W-:Y:S01]  /*2630*/  IMAD R27, R6, 0x4, R25 ;  /* 0x00000004061b7824 */ /* 0x000fe200078e0219 */
[----:B------:R-:W-:Y:S01]  /*2640*/  CS2R R82, SRZ ;  /* 0x0000000000527805 */ /* 0x000fe2000001ff00 */
[----:B------:R0:W-:Y:S01]  /*2650*/  STL.64 [R1+0x2d0], R46 ;  /* 0x0002d02e01007387 */ /* 0x0001e20000100a00 */
[----:B------:R-:W-:-:S02]  /*2660*/  LEA.HI.X.SX32 R67, R89, R0, 0x1, P2 ;  /* 0x0000000059437211 */ /* 0x000fc400010f0eff */
[----:B------:R-:W-:Y:S02]  /*2670*/  CS2R R88, SRZ ;  /* 0x0000000000587805 */ /* 0x000fe4000001ff00 */
[----:B------:R-:W-:Y:S01]  /*2680*/  LEA R29, R6, R27, 0x2 ;  /* 0x0000001b061d7211 */ /* 0x000fe200078e10ff */
[----:B------:R-:W-:Y:S01]  /*2690*/  STL.64 [R1+0x2c8], R44 ;  /* 0x0002c82c01007387 */ /* 0x000fe20000100a00 */
[----:B------:R-:W-:-:S03]  /*26a0*/  LEA R68, P2, R5, R204, 0x1 ;  /* 0x000000cc05447211 */ /* 0x000fc600078408ff */
[----:B------:R-:W-:Y:S01]  /*26b0*/  IMAD R31, R6, 0x4, R29 ;  /* 0x00000004061f7824 */ /* 0x000fe200078e021d */
[----:B0-----:R-:W-:-:S04]  /*26c0*/  LEA R46, P4, R69, R204, 0x1 ;  /* 0x000000cc452e7211 */ /* 0x001fc800078808ff */
[C---:B------:R-:W-:Y:S02]  /*26d0*/  LEA R33, R6.reuse, R31, 0x2 ;  /* 0x0000001f06217211 */ /* 0x040fe400078e10ff */
[-C--:B------:R-:W-:Y:S02]  /*26e0*/  LEA.HI.X.SX32 R47, R69, R0.reuse, 0x1, P4 ;  /* 0x00000000452f7211 */ /* 0x080fe400020f0eff */
[----:B------:R-:W-:Y:S01]  /*26f0*/  LEA.HI.X.SX32 R69, R5, R0, 0x1, P2 ;  /* 0x0000000005457211 */ /* 0x000fe200010f0eff */
[C---:B------:R-:W-:Y:S01]  /*2700*/  IMAD R35, R6.reuse, 0x4, R33 ;  /* 0x0000000406237824 */ /* 0x040fe200078e0221 */
[C---:B------:R-:W-:Y:S01]  /*2710*/  LEA R70, P2, R9.reuse, R204, 0x1 ;  /* 0x000000cc09467211 */ /* 0x040fe200078408ff */
[----:B------:R-:W-:Y:S03]  /*2720*/  STL.64 [R1+0x2a8], R46 ;  /* 0x0002a82e01007387 */ /* 0x000fe60000100a00 */
[----:B------:R-:W-:Y:S01]  /*2730*/  LEA R37, R6, R35, 0x2 ;  /* 0x0000002306257211 */ /* 0x000fe200078e10ff */
[----:B------:R0:W-:Y:S01]  /*2740*/  STL.64 [R1+0x2b8], R50 ;  /* 0x0002b83201007387 */ /* 0x0001e20000100a00 */
[----:B------:R-:W-:-:S03]  /*2750*/  LEA.HI.X.SX32 R71, R9, R0, 0x1, P2 ;  /* 0x0000000009477211 */ /* 0x000fc600010f0eff */
[C---:B------:R-:W-:Y:S01]  /*2760*/  IMAD R39, R6.reuse, 0x4, R37 ;  /* 0x0000000406277824 */ /* 0x040fe200078e0225 */
[----:B------:R2:W-:Y:S04]  /*2770*/  STL.64 [R1+0x2b0], R48 ;  /* 0x0002b03001007387 */ /* 0x0005e80000100a00 */
[----:B------:R-:W-:Y:S02]  /*2780*/  LEA R41, R6, R39, 0x2 ;  /* 0x0000002706297211 */ /* 0x000fe400078e10ff */
[----:B0-----:R-:W-:-:S03]  /*2790*/  LEA R50, P4, R75, R204, 0x1 ;  /* 0x000000cc4b327211 */ /* 0x001fc600078808ff */
[C---:B------:R-:W-:Y:S01]  /*27a0*/  IMAD R43, R6.reuse, 0x4, R41 ;  /* 0x00000004062b7824 */ /* 0x040fe200078e0229 */
[----:B------:R-:W-:Y:S02]  /*27b0*/  LEA.HI.X.SX32 R51, R75, R0, 0x1, P4 ;  /* 0x000000004b337211 */ /* 0x000fe400020f0eff */
[----:B------:R-:W-:Y:S02]  /*27c0*/  CS2R R74, SRZ ;  /* 0x00000000004a7805 */ /* 0x000fe4000001ff00 */
[C---:B------:R-:W-:Y:S01]  /*27d0*/  LEA R45, R6.reuse, R43, 0x2 ;  /* 0x0000002b062d7211 */ /* 0x040fe200078e10ff */
[----:B------:R0:W-:Y:S04]  /*27e0*/  STL.64 [R1+0x290], R50 ;  /* 0x0002903201007387 */ /* 0x0001e80000100a00 */
[C---:B------:R-:W-:Y:S01]  /*27f0*/  IMAD R47, R6.reuse, 0x4, R45 ;  /* 0x00000004062f7824 */ /* 0x040fe200078e022d */
[----:B------:R3:W-:Y:S04]  /*2800*/  STL.64 [R1+0x2a0], R54 ;  /* 0x0002a03601007387 */ /* 0x0007e80000100a00 */
[C---:B--2---:R-:W-:Y:S01]  /*2810*/  LEA R49, R6.reuse, R47, 0x2 ;  /* 0x0000002f06317211 */ /* 0x044fe200078e10ff */
[----:B------:R2:W-:Y:S04]  /*2820*/  STL.64 [R1+0x298], R52 ;  /* 0x0002983401007387 */ /* 0x0005e80000100a00 */
[----:B0-----:R-:W-:Y:S01]  /*2830*/  IMAD R51, R6, 0x4, R49 ;  /* 0x0000000406337824 */ /* 0x001fe200078e0231 */
[----:B---3--:R-:W-:-:S04]  /*2840*/  LEA R54, P4, R81, R204, 0x1 ;  /* 0x000000cc51367211 */ /* 0x008fc800078808ff */
[----:B------:R-:W-:Y:S02]  /*2850*/  LEA.HI.X.SX32 R55, R81, R0, 0x1, P4 ;  /* 0x0000000051377211 */ /* 0x000fe400020f0eff */
[----:B------:R-:W-:Y:S02]  /*2860*/  CS2R R80, SRZ ;  /* 0x0000000000507805 */ /* 0x000fe4000001ff00 */
[C---:B--2---:R-:W-:Y:S01]  /*2870*/  LEA R53, R6.reuse, R51, 0x2 ;  /* 0x0000003306357211 */ /* 0x044fe200078e10ff */
[----:B------:R0:W-:Y:S04]  /*2880*/  STL.64 [R1+0x278], R54 ;  /* 0x0002783601007387 */ /* 0x0001e80000100a00 */
[----:B------:R2:W-:Y:S04]  /*2890*/  STL.64 [R1+0x288], R58 ;  /* 0x0002883a01007387 */ /* 0x0005e80000100a00 */
[----:B------:R3:W-:Y:S01]  /*28a0*/  STL.64 [R1+0x280], R56 ;  /* 0x0002803801007387 */ /* 0x0007e20000100a00 */
[----:B0-----:R-:W-:Y:S01]  /*28b0*/  IMAD R55, R6, 0x4, R53 ;  /* 0x0000000406377824 */ /* 0x001fe200078e0235 */
[----:B--2---:R-:W-:-:S04]  /*28c0*/  LEA R58, P4, R87, R204, 0x1 ;  /* 0x000000cc573a7211 */ /* 0x004fc800078808ff */
[----:B------:R-:W-:Y:S02]  /*28d0*/  LEA.HI.X.SX32 R59, R87, R0, 0x1, P4 ;  /* 0x00000000573b7211 */ /* 0x000fe400020f0eff */
[----:B------:R-:W-:Y:S02]  /*28e0*/  CS2R R86, SRZ ;  /* 0x0000000000567805 */ /* 0x000fe4000001ff00 */
[C---:B---3--:R-:W-:Y:S01]  /*28f0*/  LEA R57, R6.reuse, R55, 0x2 ;  /* 0x0000003706397211 */ /* 0x048fe200078e10ff */
[----:B------:R0:W-:Y:S04]  /*2900*/  STL.64 [R1+0x260], R58 ;  /* 0x0002603a01007387 */ /* 0x0001e80000100a00 */
[----:B------:R2:W-:Y:S04]  /*2910*/  STL.64 [R1+0x270], R62 ;  /* 0x0002703e01007387 */ /* 0x0005e80000100a00 */
[----:B------:R3:W-:Y:S01]  /*2920*/  STL.64 [R1+0x268], R60 ;  /* 0x0002683c01007387 */ /* 0x0007e20000100a00 */
[----:B0-----:R-:W-:-:S03]  /*2930*/  IMAD R59, R6, 0x4, R57 ;  /* 0x00000004063b7824 */ /* 0x001fc600078e0239 */
[----:B------:R0:W-:Y:S01]  /*2940*/  STL.64 [R1+0x258], R66 ;  /* 0x0002584201007387 */ /* 0x0001e20000100a00 */
[----:B--2---:R-:W-:-:S03]  /*2950*/  LEA R62, P4, R91, R204, 0x1 ;  /* 0x000000cc5b3e7211 */ /* 0x004fc600078808ff */
[----:B------:R2:W-:Y:S01]  /*2960*/  STL.64 [R1+0x250], R64 ;  /* 0x0002504001007387 */ /* 0x0005e20000100a00 */
[C---:B---3--:R-:W-:Y:S02]  /*2970*/  LEA R61, R6.reuse, R59, 0x2 ;  /* 0x0000003b063d7211 */ /* 0x048fe400078e10ff */
[----:B------:R-:W-:Y:S02]  /*2980*/  LEA.HI.X.SX32 R63, R91, R0, 0x1, P4 ;  /* 0x000000005b3f7211 */ /* 0x000fe400020f0eff */
[----:B------:R-:W-:Y:S01]  /*2990*/  CS2R R90, SRZ ;  /* 0x00000000005a7805 */ /* 0x000fe2000001ff00 */
[----:B------:R-:W-:Y:S01]  /*29a0*/  IMAD R7, R6, 0x4, R61 ;  /* 0x0000000406077824 */ /* 0x000fe200078e023d */
[-C--:B0-----:R-:W-:Y:S01]  /*29b0*/  LEA R66, P3, R93, R204.reuse, 0x1 ;  /* 0x000000cc5d427211 */ /* 0x081fe200078608ff */
[----:B------:R0:W-:Y:S01]  /*29c0*/  STL.64 [R1+0x248], R62 ;  /* 0x0002483e01007387 */ /* 0x0001e20000100a00 */
[----:B--2---:R-:W-:Y:S02]  /*29d0*/  LEA R64, P4, R95, R204, 0x1 ;  /* 0x000000cc5f407211 */ /* 0x004fe400078808ff */
[-C--:B------:R-:W-:Y:S01]  /*29e0*/  LEA.HI.X.SX32 R67, R93, R0.reuse, 0x1, P3 ;  /* 0x000000005d437211 */ /* 0x080fe200018f0eff */
[----:B------:R2:W-:Y:S01]  /*29f0*/  STL.64 [R1+0x240], R68 ;  /* 0x0002404401007387 */ /* 0x0005e20000100a00 */
[----:B------:R-:W-:-:S02]  /*2a00*/  LEA.HI.X.SX32 R65, R95, R0, 0x1, P4 ;  /* 0x000000005f417211 */ /* 0x000fc400020f0eff */
[----:B------:R-:W-:Y:S02]  /*2a10*/  CS2R R92, SRZ ;  /* 0x00000000005c7805 */ /* 0x000fe4000001ff00 */
[----:B------:R-:W-:Y:S01]  /*2a20*/  CS2R R94, SRZ ;  /* 0x00000000005e7805 */ /* 0x000fe2000001ff00 */
[----:B------:R3:W-:Y:S01]  /*2a30*/  STL.64 [R1+0x238], R66 ;  /* 0x0002384201007387 */ /* 0x0007e20000100a00 */
[----:B0-----:R-:W-:-:S03]  /*2a40*/  LEA R63, R6, R7, 0x2 ;  /* 0x00000007063f7211 */ /* 0x001fc600078e10ff */
[----:B------:R0:W-:Y:S02]  /*2a50*/  STL.64 [R1+0x230], R64 ;  /* 0x0002304001007387 */ /* 0x0001e40000100a00 */
[C---:B------:R-:W-:Y:S01]  /*2a60*/  IMAD R5, R6.reuse, 0x4, R63 ;  /* 0x0000000406057824 */ /* 0x040fe200078e023f */
[-C--:B--2---:R-:W-:Y:S01]  /*2a70*/  LEA R68, P3, R11, R204.reuse, 0x1 ;  /* 0x000000cc0b447211 */ /* 0x084fe200078608ff */
[----:B------:R2:W-:Y:S01]  /*2a80*/  STL.64 [R1+0x228], R70 ;  /* 0x0002284601007387 */ /* 0x0005e20000100a00 */
[----:B---3--:R-:W-:Y:S02]  /*2a90*/  LEA R66, P4, R13, R204, 0x1 ;  /* 0x000000cc0d427211 */ /* 0x008fe400078808ff */
[-C--:B------:R-:W-:Y:S02]  /*2aa0*/  LEA.HI.X.SX32 R69, R11, R0.reuse, 0x1, P3 ;  /* 0x000000000b457211 */ /* 0x080fe400018f0eff */
[C---:B0-----:R-:W-:Y:S02]  /*2ab0*/  LEA R65, R6.reuse, R5, 0x2 ;  /* 0x0000000506417211 */ /* 0x041fe400078e10ff */
[----:B------:R-:W-:Y:S01]  /*2ac0*/  LEA.HI.X.SX32 R67, R13, R0, 0x1, P4 ;  /* 0x000000000d437211 */ /* 0x000fe200020f0eff */
[----:B------:R0:W-:Y:S02]  /*2ad0*/  STL.64 [R1+0x220], R68 ;  /* 0x0002204401007387 */ /* 0x0001e40000100a00 */
[----:B------:R-:W-:Y:S01]  /*2ae0*/  IMAD R9, R6, 0x4, R65 ;  /* 0x0000000406097824 */ /* 0x000fe200078e0241 */
[C---:B--2---:R-:W-:Y:S01]  /*2af0*/  LEA R70, P2, R15.reuse, R204, 0x1 ;  /* 0x000000cc0f467211 */ /* 0x044fe200078408ff */
[----:B------:R2:W-:Y:S03]  /*2b00*/  STL.64 [R1+0x218], R66 ;  /* 0x0002184201007387 */ /* 0x0005e60000100a00 */
[----:B------:R-:W-:-:S02]  /*2b10*/  LEA.HI.X.SX32 R71, R15, R0, 0x1, P2 ;  /* 0x000000000f477211 */ /* 0x000fc400010f0eff */
[C---:B------:R-:W-:Y:S02]  /*2b20*/  LEA R11, R6.reuse, R9, 0x2 ;  /* 0x00000009060b7211 */ /* 0x040fe400078e10ff */
[-C--:B0-----:R-:W-:Y:S01]  /*2b30*/  LEA R68, P3, R17, R204.reuse, 0x1 ;  /* 0x000000cc11447211 */ /* 0x081fe200078608ff */
[----:B------:R0:W-:Y:S02]  /*2b40*/  STL.64 [R1+0x210], R70 ;  /* 0x0002104601007387 */ /* 0x0001e40000100a00 */
[----:B------:R-:W-:Y:S01]  /*2b50*/  IMAD R13, R6, 0x4, R11 ;  /* 0x00000004060d7824 */ /* 0x000fe200078e020b */
[----:B--2---:R-:W-:Y:S02]  /*2b60*/  LEA R66, P4, R19, R204, 0x1 ;  /* 0x000000cc13427211 */ /* 0x004fe400078808ff */
[-C--:B------:R-:W-:Y:S02]  /*2b70*/  LEA.HI.X.SX32 R69, R17, R0.reuse, 0x1, P3 ;  /* 0x0000000011457211 */ /* 0x080fe400018f0eff */
[----:B------:R-:W-:-:S02]  /*2b80*/  LEA.HI.X.SX32 R67, R19, R0, 0x1, P4 ;  /* 0x0000000013437211 */ /* 0x000fc400020f0eff */
[C---:B------:R-:W-:Y:S01]  /*2b90*/  LEA R16, P4, R25.reuse, R204, 0x1 ;  /* 0x000000cc19107211 */ /* 0x040fe200078808ff */
[----:B------:R2:W-:Y:S01]  /*2ba0*/  STL.64 [R1+0x208], R68 ;  /* 0x0002084401007387 */ /* 0x0005e20000100a00 */
[----:B------:R-:W-:Y:S02]  /*2bb0*/  LEA R15, R6, R13, 0x2 ;  /* 0x0000000d060f7211 */ /* 0x000fe400078e10ff */
[----:B0-----:R-:W-:Y:S02]  /*2bc0*/  CS2R R70, SRZ ;  /* 0x0000000000467805 */ /* 0x001fe4000001ff00 */
[----:B------:R-:W-:Y:S01]  /*2bd0*/  LEA.HI.X.SX32 R17, R25, R0, 0x1, P4 ;  /* 0x0000000019117211 */ /* 0x000fe200020f0eff */
[----:B------:R0:W-:Y:S01]  /*2be0*/  STL.64 [R1+0x200], R66 ;  /* 0x0002004201007387 */ /* 0x0001e20000100a00 */
[----:B------:R-:W-:-:S03]  /*2bf0*/  LEA R20, P4, R31, R204, 0x1 ;  /* 0x000000cc1f147211 */ /* 0x000fc600078808ff */
[----:B------:R3:W-:Y:S01]  /*2c00*/  STL.64 [R1+0x1e8], R16 ;  /* 0x0001e81001007387 */ /* 0x0007e20000100a00 */
[-C--:B--2---:R-:W-:Y:S02]  /*2c10*/  LEA R68, P2, R21, R204.reuse, 0x1 ;  /* 0x000000cc15447211 */ /* 0x084fe400078408ff */
[----:B0-----:R-:W-:Y:S02]  /*2c20*/  LEA R66, P3, R23, R204, 0x1 ;  /* 0x000000cc17427211 */ /* 0x001fe400078608ff */
[-C--:B------:R-:W-:Y:S02]  /*2c30*/  LEA.HI.X.SX32 R69, R21, R0.reuse, 0x1, P2 ;  /* 0x0000000015457211 */ /* 0x080fe400010f0eff */
[-C--:B------:R-:W-:Y:S01]  /*2c40*/  LEA.HI.X.SX32 R67, R23, R0.reuse, 0x1, P3 ;  /* 0x0000000017437211 */ /* 0x080fe200018f0eff */
[----:B---3--:R-:W-:Y:S01]  /*2c50*/  IMAD R17, R6, 0x4, R15 ;  /* 0x0000000406117824 */ /* 0x008fe200078e020f */
[----:B------:R-:W-:Y:S01]  /*2c60*/  LEA.HI.X.SX32 R21, R31, R0, 0x1, P4 ;  /* 0x000000001f157211 */ /* 0x000fe200020f0eff */
[----:B------:R0:W-:Y:S01]  /*2c70*/  STL.64 [R1+0x1f8], R68 ;  /* 0x0001f84401007387 */ /* 0x0001e20000100a00 */
[----:B------:R-:W-:-:S02]  /*2c80*/  LEA R22, P3, R29, R204, 0x1 ;  /* 0x000000cc1d167211 */ /* 0x000fc400078608ff */
[----:B------:R-:W-:Y:S01]  /*2c90*/  LEA R19, R6, R17, 0x2 ;  /* 0x0000001106137211 */ /* 0x000fe200078e10ff */
[----:B------:R2:W-:Y:S01]  /*2ca0*/  STL.64 [R1+0x1f0], R66 ;  /* 0x0001f04201007387 */ /* 0x0005e20000100a00 */
[----:B------:R-:W-:Y:S02]  /*2cb0*/  LEA R24, P4, R37, R204, 0x1 ;  /* 0x000000cc25187211 */ /* 0x000fe400078808ff */
[-C--:B------:R-:W-:Y:S01]  /*2cc0*/  LEA.HI.X.SX32 R23, R29, R0.reuse, 0x1, P3 ;  /* 0x000000001d177211 */ /* 0x080fe200018f0eff */
[----:B------:R3:W-:Y:S01]  /*2cd0*/  STL.64 [R1+0x1d0], R20 ;  /* 0x0001d01401007387 */ /* 0x0007e20000100a00 */
[----:B------:R-:W-:Y:S02]  /*2ce0*/  LEA.HI.X.SX32 R25, R37, R0, 0x1, P4 ;  /* 0x0000000025197211 */ /* 0x000fe400020f0eff */
[----:B------:R-:W-:Y:S02]  /*2cf0*/  LEA R26, P3, R35, R204, 0x1 ;  /* 0x000000cc231a7211 */ /* 0x000fe400078608ff */
[----:B0-----:R-:W-:-:S02]  /*2d00*/  CS2R R68, SRZ ;  /* 0x0000000000447805 */ /* 0x001fc4000001ff00 */
[----:B--2---:R-:W-:-:S04]  /*2d10*/  LEA R66, P2, R27, R204, 0x1 ;  /* 0x000000cc1b427211 */ /* 0x004fc800078408ff */
[----:B------:R-:W-:Y:S01]  /*2d20*/  LEA.HI.X.SX32 R67, R27, R0, 0x1, P2 ;  /* 0x000000001b437211 */ /* 0x000fe200010f0eff */
[----:B---3--:R-:W-:Y:S01]  /*2d30*/  IMAD R21, R6, 0x4, R19 ;  /* 0x0000000406157824 */ /* 0x008fe200078e0213 */
[----:B------:R-:W-:Y:S02]  /*2d40*/  LEA R28, P2, R33, R204, 0x1 ;  /* 0x000000cc211c7211 */ /* 0x000fe400078408ff */
[-C--:B------:R-:W-:Y:S01]  /*2d50*/  LEA.HI.X.SX32 R27, R35, R0.reuse, 0x1, P3 ;  /* 0x00000000231b7211 */ /* 0x080fe200018f0eff */
[----:B------:R0:W-:Y:S01]  /*2d60*/  STL.64 [R1+0x1e0], R66 ;  /* 0x0001e04201007387 */ /* 0x0001e20000100a00 */
[----:B------:R-:W-:Y:S02]  /*2d70*/  LEA.HI.X.SX32 R29, R33, R0, 0x1, P2 ;  /* 0x00000000211d7211 */ /* 0x000fe400010f0eff */
[-C--:B------:R-:W-:Y:S01]  /*2d80*/  LEA R32, P2, R39, R204.reuse, 0x1 ;  /* 0x000000cc27207211 */ /* 0x080fe200078408ff */
[----:B------:R2:W-:Y:S01]  /*2d90*/  STL.64 [R1+0x1d8], R22 ;  /* 0x0001d81601007387 */ /* 0x0005e20000100a00 */
[----:B------:R-:W-:-:S02]  /*2da0*/  LEA R30, P3, R41, R204, 0x1 ;  /* 0x000000cc291e7211 */ /* 0x000fc400078608ff */
[-C--:B------:R-:W-:Y:S01]  /*2db0*/  LEA.HI.X.SX32 R33, R39, R0.reuse, 0x1, P2 ;  /* 0x0000000027217211 */ /* 0x080fe200010f0eff */
[----:B------:R3:W-:Y:S01]  /*2dc0*/  STL.64 [R1+0x1b8], R24 ;  /* 0x0001b81801007387 */ /* 0x0007e20000100a00 */
[----:B------:R-:W-:Y:S02]  /*2dd0*/  LEA.HI.X.SX32 R31, R41, R0, 0x1, P3 ;  /* 0x00000000291f7211 */ /* 0x000fe400018f0eff */
[-C--:B------:R-:W-:Y:S01]  /*2de0*/  LEA R36, P2, R45, R204.reuse, 0x1 ;  /* 0x000000cc2d247211 */ /* 0x080fe200078408ff */
[----:B------:R5:W-:Y:S01]  /*2df0*/  STL.64 [R1+0x1c8], R28 ;  /* 0x0001c81c01007387 */ /* 0x000be20000100a00 */
[----:B------:R-:W-:Y:S02]  /*2e00*/  LEA R34, P3, R47, R204, 0x1 ;  /* 0x000000cc2f227211 */ /* 0x000fe400078608ff */
[----:B0-----:R-:W-:Y:S02]  /*2e10*/  CS2R R66, SRZ ;  /* 0x0000000000427805 */ /* 0x001fe4000001ff00 */
[----:B------:R-:W-:Y:S01]  /*2e20*/  LEA.HI.X.SX32 R37, R45, R0, 0x1, P2 ;  /* 0x000000002d257211 */ /* 0x000fe200010f0eff */
[----:B------:R0:W-:Y:S01]  /*2e30*/  STL.64 [R1+0x1c0], R26 ;  /* 0x0001c01a01007387 */ /* 0x0001e20000100a00 */
[----:B--2---:R-:W-:-:S02]  /*2e40*/  LEA R23, R6, R21, 0x2 ;  /* 0x0000001506177211 */ /* 0x004fc400078e10ff */
[----:B------:R-:W-:Y:S01]  /*2e50*/  LEA.HI.X.SX32 R35, R47, R0, 0x1, P3 ;  /* 0x000000002f237211 */ /* 0x000fe200018f0eff */
[----:B---3--:R-:W-:Y:S01]  /*2e60*/  IMAD R24, R3, 0x1c, RZ ;  /* 0x0000001c03187824 */ /* 0x008fe200078e02ff */
[-C--:B------:R-:W-:Y:S01]  /*2e70*/  LEA R40, P2, R51, R204.reuse, 0x1 ;  /* 0x000000cc33287211 */ /* 0x080fe200078408ff */
[----:B------:R-:W-:Y:S01]  /*2e80*/  IMAD R25, R6, 0x4, R23 ;  /* 0x0000000406197824 */ /* 0x000fe200078e0217 */
[-C--:B------:R-:W-:Y:S02]  /*2e90*/  LEA R38, P3, R53, R204.reuse, 0x1 ;  /* 0x000000cc35267211 */ /* 0x080fe400078608ff */
[----:B-----5:R-:W-:Y:S02]  /*2ea0*/  LEA R28, P4, R43, R204, 0x1 ;  /* 0x000000cc2b1c7211 */ /* 0x020fe400078808ff */
[-C--:B------:R-:W-:Y:S02]  /*2eb0*/  LEA.HI.X.SX32 R41, R51, R0.reuse, 0x1, P2 ;  /* 0x0000000033297211 */ /* 0x080fe400010f0eff */
[----:B------:R-:W-:-:S02]  /*2ec0*/  LEA.HI.X.SX32 R29, R43, R0, 0x1, P4 ;  /* 0x000000002b1d7211 */ /* 0x000fc400020f0eff */
[----:B0-----:R-:W-:Y:S02]  /*2ed0*/  LEA R27, R6, R25, 0x2 ;  /* 0x00000019061b7211 */ /* 0x001fe400078e10ff */
[----:B------:R-:W-:Y:S01]  /*2ee0*/  LEA.HI.X.SX32 R39, R53, R0, 0x1, P3 ;  /* 0x0000000035277211 */ /* 0x000fe200018f0eff */
[----:B------:R0:W-:Y:S01]  /*2ef0*/  STL.64 [R1+0x1a0], R28 ;  /* 0x0001a01c01007387 */ /* 0x0001e20000100a00 */
[-C--:B------:R-:W-:Y:S02]  /*2f00*/  LEA R44, P2, R57, R204.reuse, 0x1 ;  /* 0x000000cc392c7211 */ /* 0x080fe400078408ff */
[----:B------:R-:W-:Y:S02]  /*2f10*/  CS2R R52, SRZ ;  /* 0x0000000000347805 */ /* 0x000fe4000001ff00 */
[----:B------:R-:W-:Y:S01]  /*2f20*/  LEA R42, P3, R59, R204, 0x1 ;  /* 0x000000cc3b2a7211 */ /* 0x000fe200078608ff */
[----:B------:R2:W-:Y:S01]  /*2f30*/  STL.64 [R1+0x1b0], R32 ;  /* 0x0001b02001007387 */ /* 0x0005e20000100a00 */
[----:B------:R-:W-:-:S02]  /*2f40*/  LEA.HI.X.SX32 R45, R57, R0, 0x1, P2 ;  /* 0x00000000392d7211 */ /* 0x000fc400010f0eff */
[----:B------:R-:W-:Y:S02]  /*2f50*/  CS2R R56, SRZ ;  /* 0x0000000000387805 */ /* 0x000fe4000001ff00 */
[----:B------:R-:W-:Y:S01]  /*2f60*/  LEA.HI.X.SX32 R43, R59, R0, 0x1, P3 ;  /* 0x000000003b2b7211 */ /* 0x000fe200018f0eff */
[----:B------:R3:W-:Y:S01]  /*2f70*/  STL.64 [R1+0x1a8], R30 ;  /* 0x0001a81e01007387 */ /* 0x0007e20000100a00 */
[-C--:B------:R-:W-:Y:S02]  /*2f80*/  LEA R48, P2, R7, R204.reuse, 0x1 ;  /* 0x000000cc07307211 */ /* 0x080fe400078408ff */
[----:B------:R-:W-:Y:S02]  /*2f90*/  CS2R R58, SRZ ;  /* 0x00000000003a7805 */ /* 0x000fe4000001ff00 */
[----:B------:R-:W-:Y:S01]  /*2fa0*/  LEA R46, P3, R63, R204, 0x1 ;  /* 0x000000cc3f2e7211 */ /* 0x000fe200078608ff */
[----:B0-----:R-:W-:-:S03]  /*2fb0*/  IMAD R29, R6, 0x4, R27 ;  /* 0x00000004061d7824 */ /* 0x001fc600078e021b */
[----:B------:R-:W-:Y:S02]  /*2fc0*/  LEA.HI.X.SX32 R47, R63, R0, 0x1, P3 ;  /* 0x000000003f2f7211 */ /* 0x000fe400018f0eff */
[----:B------:R-:W-:Y:S02]  /*2fd0*/  CS2R R62, SRZ ;  /* 0x00000000003e7805 */ /* 0x000fe4000001ff00 */
[C---:B--2---:R-:W-:Y:S02]  /*2fe0*/  LEA R32, P4, R49.reuse, R204, 0x1 ;  /* 0x000000cc31207211 */ /* 0x044fe400078808ff */
[----:B---3--:R-:W-:Y:S02]  /*2ff0*/  LEA R31, R6, R29, 0x2 ;  /* 0x0000001d061f7211 */ /* 0x008fe400078e10ff */
[-C--:B------:R-:W-:Y:S02]  /*3000*/  LEA.HI.X.SX32 R33, R49, R0.reuse, 0x1, P4 ;  /* 0x0000000031217211 */ /* 0x080fe400020f0eff */
[----:B------:R-:W-:-:S03]  /*3010*/  LEA.HI.X.SX32 R49, R7, R0, 0x1, P2 ;  /* 0x0000000007317211 */ /* 0x000fc600010f0eff */
        /* <DEDUP_REMOVED lines=11> */
[----:B0-----:R-:W-:Y:S01]  /*30d0*/  IMAD R37, R6, 0x4, R35 ;  /* 0x0000000406257824 */ /* 0x001fe200078e0223 */
[----:B--2---:R-:W-:-:S04]  /*30e0*/  LEA R40, P4, R61, R204, 0x1 ;  /* 0x000000cc3d287211 */ /* 0x004fc800078808ff */
[----:B------:R-:W-:Y:S01]  /*30f0*/  LEA.HI.X.SX32 R41, R61, R0, 0x1, P4 ;  /* 0x000000003d297211 */ /* 0x000fe200020f0eff */
[----:B---3--:R-:W-:Y:S01]  /*3100*/  IMAD R38, R3, 0x2a, RZ ;  /* 0x0000002a03267824 */ /* 0x008fe200078e02ff */
[C---:B------:R-:W-:Y:S02]  /*3110*/  LEA R39, R6.reuse, R37, 0x2 ;  /* 0x0000002506277211 */ /* 0x040fe400078e10ff */
[----:B------:R-:W-:Y:S01]  /*3120*/  CS2R R60, SRZ ;  /* 0x00000000003c7805 */ /* 0x000fe2000001ff00 */
[----:B------:R0:W-:Y:S04]  /*3130*/  STL.64 [R1+0x158], R40 ;  /* 0x0001582801007387 */ /* 0x0001e80000100a00 */
[----:B------:R2:W-:Y:S04]  /*3140*/  STL.64 [R1+0x168], R44 ;  /* 0x0001682c01007387 */ /* 0x0005e80000100a00 */
[----:B------:R3:W-:Y:S01]  /*3150*/  STL.64 [R1+0x160], R42 ;  /* 0x0001602a01007387 */ /* 0x0007e20000100a00 */
[----:B0-----:R-:W-:-:S03]  /*3160*/  IMAD R41, R6, 0x4, R39 ;  /* 0x0000000406297824 */ /* 0x001fc600078e0227 */
[----:B------:R0:W-:Y:S01]  /*3170*/  STL.64 [R1+0x150], R48 ;  /* 0x0001503001007387 */ /* 0x0001e20000100a00 */
[----:B------:R-:W-:Y:S01]  /*3180*/  IMAD R40, R3, 0x2c, RZ ;  /* 0x0000002c03287824 */ /* 0x000fe200078e02ff */
[----:B--2---:R-:W-:Y:S02]  /*3190*/  LEA R44, P4, R5, R204, 0x1 ;  /* 0x000000cc052c7211 */ /* 0x004fe400078808ff */
[----:B------:R2:W-:Y:S01]  /*31a0*/  STL.64 [R1+0x148], R46 ;  /* 0x0001482e01007387 */ /* 0x0005e20000100a00 */
[----:B---3--:R-:W-:Y:S01]  /*31b0*/  LEA R43, R6, R41, 0x2 ;  /* 0x00000029062b7211 */ /* 0x008fe200078e10ff */
[----:B------:R-:W-:Y:S01]  /*31c0*/  IMAD R42, R3, 0x2e, RZ ;  /* 0x0000002e032a7824 */ /* 0x000fe200078e02ff */
[----:B------:R-:W-:-:S03]  /*31d0*/  LEA.HI.X.SX32 R45, R5, R0, 0x1, P4 ;  /* 0x00000000052d7211 */ /* 0x000fc600020f0eff */
[C---:B------:R-:W-:Y:S01]  /*31e0*/  IMAD R5, R6.reuse, 0x4, R43 ;  /* 0x0000000406057824 */ /* 0x040fe200078e022b */
[-C--:B0-----:R-:W-:Y:S01]  /*31f0*/  LEA R48, P2, R65, R204.reuse, 0x1 ;  /* 0x000000cc41307211 */ /* 0x081fe200078408ff */
[----:B------:R0:W-:Y:S01]  /*3200*/  STL.64 [R1+0x140], R44 ;  /* 0x0001402c01007387 */ /* 0x0001e20000100a00 */
[----:B--2---:R-:W-:Y:S02]  /*3210*/  LEA R46, P3, R9, R204, 0x1 ;  /* 0x000000cc092e7211 */ /* 0x004fe400078608ff */
[C---:B------:R-:W-:Y:S02]  /*3220*/  LEA R7, R6.reuse, R5, 0x2 ;  /* 0x0000000506077211 */ /* 0x040fe400078e10ff */
[-C--:B------:R-:W-:Y:S02]  /*3230*/  LEA.HI.X.SX32 R49, R65, R0.reuse, 0x1, P2 ;  /* 0x0000000041317211 */ /* 0x080fe400010f0eff */
[----:B------:R-:W-:Y:S02]  /*3240*/  CS2R R64, SRZ ;  /* 0x0000000000407805 */ /* 0x000fe4000001ff00 */
[----:B------:R-:W-:Y:S01]  /*3250*/  LEA.HI.X.SX32 R47, R9, R0, 0x1, P3 ;  /* 0x00000000092f7211 */ /* 0x000fe200018f0eff */
[----:B------:R-:W-:Y:S01]  /*3260*/  IMAD R9, R6, 0x4, R7 ;  /* 0x0000000406097824 */ /* 0x000fe200078e0207 */
[-C--:B------:R-:W-:Y:S01]  /*3270*/  LEA R50, P2, R13, R204.reuse, 0x1 ;  /* 0x000000cc0d327211 */ /* 0x080fe200078408ff */
[----:B------:R2:W-:Y:S01]  /*3280*/  STL.64 [R1+0x138], R48 ;  /* 0x0001383001007387 */ /* 0x0005e20000100a00 */
[----:B0-----:R-:W-:-:S02]  /*3290*/  LEA R44, P4, R11, R204, 0x1 ;  /* 0x000000cc0b2c7211 */ /* 0x001fc400078808ff */
[-C--:B------:R-:W-:Y:S01]  /*32a0*/  LEA.HI.X.SX32 R51, R13, R0.reuse, 0x1, P2 ;  /* 0x000000000d337211 */ /* 0x080fe200010f0eff */
[----:B------:R0:W-:Y:S01]  /*32b0*/  STL.64 [R1+0x130], R46 ;  /* 0x0001302e01007387 */ /* 0x0001e20000100a00 */
[----:B------:R-:W-:-:S05]  /*32c0*/  LEA.HI.X.SX32 R45, R11, R0, 0x1, P4 ;  /* 0x000000000b2d7211 */ /* 0x000fca00020f0eff */
[----:B------:R3:W-:Y:S01]  /*32d0*/  STL.64 [R1+0x128], R44 ;  /* 0x0001282c01007387 */ /* 0x0007e20000100a00 */
[----:B--2---:R-:W-:-:S03]  /*32e0*/  LEA R48, P3, R15, R204, 0x1 ;  /* 0x000000cc0f307211 */ /* 0x004fc600078608ff */
[----:B------:R2:W-:Y:S01]  /*32f0*/  STL.64 [R1+0x120], R50 ;  /* 0x0001203201007387 */ /* 0x0005e20000100a00 */
[----:B0-----:R-:W-:Y:S02]  /*3300*/  LEA R46, P4, R17, R204, 0x1 ;  /* 0x000000cc112e7211 */ /* 0x001fe400078808ff */
[-C--:B------:R-:W-:Y:S02]  /*3310*/  LEA.HI.X.SX32 R49, R15, R0.reuse, 0x1, P3 ;  /* 0x000000000f317211 */ /* 0x080fe400018f0eff */
[----:B------:R-:W-:Y:S02]  /*3320*/  LEA.HI.X.SX32 R47, R17, R0, 0x1, P4 ;  /* 0x00000000112f7211 */ /* 0x000fe400020f0eff */
[C---:B---3--:R-:W-:Y:S01]  /*3330*/  LEA R45, R6.reuse, R9, 0x2 ;  /* 0x00000009062d7211 */ /* 0x048fe200078e10ff */
[----:B------:R0:W-:Y:S01]  /*3340*/  STL.64 [R1+0x118], R48 ;  /* 0x0001183001007387 */ /* 0x0001e20000100a00 */
[----:B------:R-:W-:Y:S01]  /*3350*/  LEA R10, P4, R23, R204, 0x1 ;  /* 0x000000cc170a7211 */ /* 0x000fe200078808ff */
[----:B------:R-:W-:Y:S01]  /*3360*/  IMAD R44, R3, 0x30, RZ ;  /* 0x00000030032c7824 */ /* 0x000fe200078e02ff */
[----:B--2---:R-:W-:Y:S01]  /*3370*/  CS2R R50, SRZ ;  /* 0x0000000000327805 */ /* 0x004fe2000001ff00 */
[----:B------:R-:W-:Y:S01]  /*3380*/  IMAD R13, R6, 0x4, R45 ;  /* 0x00000004060d7824 */ /* 0x000fe200078e022d */
[----:B------:R2:W-:Y:S01]  /*3390*/  STL.64 [R1+0x110], R46 ;  /* 0x0001102e01007387 */ /* 0x0005e20000100a00 */
[----:B------:R-:W-:-:S03]  /*33a0*/  LEA.HI.X.SX32 R11, R23, R0, 0x1, P4 ;  /* 0x00000000170b7211 */ /* 0x000fc600020f0eff */
[----:B------:R-:W-:Y:S02]  /*33b0*/  LEA R15, R6, R13, 0x2 ;  /* 0x0000000d060f7211 */ /* 0x000fe400078e10ff */
[----:B0-----:R-:W-:-:S04]  /*33c0*/  LEA R48, P2, R19, R204, 0x1 ;  /* 0x000000cc13307211 */ /* 0x001fc800078408ff */
[----:B------:R-:W-:Y:S01]  /*33d0*/  LEA.HI.X.SX32 R49, R19, R0, 0x1, P2 ;  /* 0x0000000013317211 */ /* 0x000fe200010f0eff */
[----:B------:R-:W-:Y:S01]  /*33e0*/  IMAD R19, R6, 0x4, R15 ;  /* 0x0000000406137824 */ /* 0x000fe200078e020f */
[----:B--2---:R-:W-:-:S03]  /*33f0*/  LEA R46, P3, R21, R204, 0x1 ;  /* 0x000000cc152e7211 */ /* 0x004fc600078608ff */
[----:B------:R0:W-:Y:S01]  /*3400*/  STL.64 [R1+0x108], R48 ;  /* 0x0001083001007387 */ /* 0x0001e20000100a00 */
[----:B------:R-:W-:Y:S02]  /*3410*/  LEA.HI.X.SX32 R47, R21, R0, 0x1, P3 ;  /* 0x00000000152f7211 */ /* 0x000fe400018f0eff */
[C---:B------:R-:W-:Y:S02]  /*3420*/  LEA R16, P3, R27.reuse, R204, 0x1 ;  /* 0x000000cc1b107211 */ /* 0x040fe400078608ff */
[----:B------:R-:W-:Y:S01]  /*3430*/  LEA R21, R6, R19, 0x2 ;  /* 0x0000001306157211 */ /* 0x000fe200078e10ff */
[----:B------:R2:W-:Y:S01]  /*3440*/  STL.64 [R1+0x100], R46 ;  /* 0x0001002e01007387 */ /* 0x0005e20000100a00 */
[----:B------:R-:W-:-:S03]  /*3450*/  LEA.HI.X.SX32 R17, R27, R0, 0x1, P3 ;  /* 0x000000001b117211 */ /* 0x000fc600018f0eff */
[----:B------:R3:W-:Y:S01]  /*3460*/  STL.64 [R1+0xf8], R10 ;  /* 0x0000f80a01007387 */ /* 0x0007e20000100a00 */
[----:B------:R-:W-:Y:S01]  /*3470*/  IMAD R23, R6, 0x4, R21 ;  /* 0x0000000406177824 */ /* 0x000fe200078e0215 */
[----:B0-----:R-:W-:Y:S02]  /*3480*/  CS2R R48, SRZ ;  /* 0x0000000000307805 */ /* 0x001fe4000001ff00 */
[-C--:B--2---:R-:W-:Y:S02]  /*3490*/  LEA R46, P2, R25, R204.reuse, 0x1 ;  /* 0x000000cc192e7211 */ /* 0x084fe400078408ff */
[----:B---3--:R-:W-:Y:S02]  /*34a0*/  LEA R10, P4, R29, R204, 0x1 ;  /* 0x000000cc1d0a7211 */ /* 0x008fe400078808ff */
[-C--:B------:R-:W-:Y:S02]  /*34b0*/  LEA.HI.X.SX32 R47, R25, R0.reuse, 0x1, P2 ;  /* 0x00000000192f7211 */ /* 0x080fe400010f0eff */
[----:B------:R-:W-:-:S02]  /*34c0*/  LEA.HI.X.SX32 R11, R29, R0, 0x1, P4 ;  /* 0x000000001d0b7211 */ /* 0x000fc400020f0eff */
[C---:B------:R-:W-:Y:S01]  /*34d0*/  LEA R26, P2, R31.reuse, R204, 0x1 ;  /* 0x000000cc1f1a7211 */ /* 0x040fe200078408ff */
[----:B------:R0:W-:Y:S01]  /*34e0*/  STL.64 [R1+0xf0], R46 ;  /* 0x0000f02e01007387 */ /* 0x0001e20000100a00 */
[----:B------:R-:W-:Y:S02]  /*34f0*/  LEA R25, R6, R23, 0x2 ;  /* 0x0000001706197211 */ /* 0x000fe400078e10ff */
[----:B------:R-:W-:Y:S01]  /*3500*/  LEA.HI.X.SX32 R27, R31, R0, 0x1, P2 ;  /* 0x000000001f1b7211 */ /* 0x000fe200010f0eff */
[----:B------:R2:W-:Y:S01]  /*3510*/  STL.64 [R1+0xe8], R16 ;  /* 0x0000e81001007387 */ /* 0x0005e20000100a00 */
[----:B------:R-:W-:-:S03]  /*3520*/  LEA R30, P2, R37, R204, 0x1 ;  /* 0x000000cc251e7211 */ /* 0x000fc600078408ff */
[----:B------:R3:W-:Y:S01]  /*3530*/  STL.64 [R1+0xe0], R10 ;  /* 0x0000e00a01007387 */ /* 0x0007e20000100a00 */
[----:B------:R-:W-:Y:S02]  /*3540*/  LEA.HI.X.SX32 R31, R37, R0, 0x1, P2 ;  /* 0x00000000251f7211 */ /* 0x000fe400010f0eff */
[-C--:B------:R-:W-:Y:S01]  /*3550*/  LEA R34, P2, R43, R204.reuse, 0x1 ;  /* 0x000000cc2b227211 */ /* 0x080fe200078408ff */
[----:B------:R5:W-:Y:S01]  /*3560*/  STL.64 [R1+0xd8], R26 ;  /* 0x0000d81a01007387 */ /* 0x000be20000100a00 */
[C---:B0-----:R-:W-:Y:S02]  /*3570*/  IMAD R46, R3.reuse, 0x32, RZ ;  /* 0x00000032032e7824 */ /* 0x041fe400078e02ff */
[----:B------:R-:W-:Y:S01]  /*3580*/  IMAD R47, R3, 0x33, RZ ;  /* 0x00000033032f7824 */ /* 0x000fe200078e02ff */
[-C--:B--2---:R-:W-:Y:S02]  /*3590*/  LEA R16, P3, R33, R204.reuse, 0x1 ;  /* 0x000000cc21107211 */ /* 0x084fe400078608ff */
[----:B---3--:R-:W-:-:S02]  /*35a0*/  LEA R10, P4, R35, R204, 0x1 ;  /* 0x000000cc230a7211 */ /* 0x008fc400078808ff */
[-C--:B------:R-:W-:Y:S02]  /*35b0*/  LEA.HI.X.SX32 R17, R33, R0.reuse, 0x1, P3 ;  /* 0x0000000021117211 */ /* 0x080fe400018f0eff */
[----:B------:R-:W-:Y:S01]  /*35c0*/  LEA.HI.X.SX32 R11, R35, R0, 0x1, P4 ;  /* 0x00000000230b7211 */ /* 0x000fe200020f0eff */
[----:B-----5:R-:W-:Y:S01]  /*35d0*/  IMAD R27, R6, 0x4, R25 ;  /* 0x00000004061b7824 */ /* 0x020fe200078e0219 */
[----:B------:R-:W-:Y:S01]  /*35e0*/  LEA R28, P3, R39, R204, 0x1 ;  /* 0x000000cc271c7211 */ /* 0x000fe200078608ff */
[----:B------:R0:W-:Y:S01]  /*35f0*/  STL.64 [R1+0xd0], R16 ;  /* 0x0000d01001007387 */ /* 0x0001e20000100a00 */
[-C--:B------:R-:W-:Y:S01]  /*3600*/  LEA.HI.X.SX32 R35, R43, R0.reuse, 0x1, P2 ;  /* 0x000000002b237211 */ /* 0x080fe200010f0eff */
[----:B------:R-:W-:Y:S01]  /*3610*/  IMAD R26, R3, 0x1e, RZ ;  /* 0x0000001e031a7824 */ /* 0x000fe200078e02ff */
[----:B------:R-:W-:Y:S01]  /*3620*/  LEA.HI.X.SX32 R29, R39, R0, 0x1, P3 ;  /* 0x00000000271d7211 */ /* 0x000fe200018f0eff */
[----:B------:R2:W-:Y:S01]  /*3630*/  STL.64 [R1+0xc8], R10 ;  /* 0x0000c80a01007387 */ /* 0x0005e20000100a00 */
[-C--:B------:R-:W-:Y:S01]  /*3640*/  LEA R32, P3, R5, R204.reuse, 0x1 ;  /* 0x000000cc05207211 */ /* 0x080fe200078608ff */
[----:B------:R-:W-:Y:S01]  /*3650*/  IMAD R39, R3, 0x2b, RZ ;  /* 0x0000002b03277824 */ /* 0x000fe200078e02ff */
[----:B------:R-:W-:Y:S01]  /*3660*/  LEA R36, P2, R9, R204, 0x1 ;  /* 0x000000cc09247211 */ /* 0x000fe200078408ff */
[----:B------:R3:W-:Y:S01]  /*3670*/  STL.64 [R1+0xb8], R28 ;  /* 0x0000b81c01007387 */ /* 0x0007e20000100a00 */
[-C--:B------:R-:W-:Y:S01]  /*3680*/  LEA.HI.X.SX32 R33, R5, R0.reuse, 0x1, P3 ;  /* 0x0000000005217211 */ /* 0x080fe200018f0eff */
[----:B------:R-:W-:Y:S01]  /*3690*/  IMAD R43, R3, 0x2f, RZ ;  /* 0x0000002f032b7824 */ /* 0x000fe200078e02ff */
[----:B------:R-:W-:Y:S01]  /*36a0*/  LEA.HI.X.SX32 R37, R9, R0, 0x1, P2 ;  /* 0x0000000009257211 */ /* 0x000fe200010f0eff */
[----:B------:R5:W-:Y:S01]  /*36b0*/  STL.64 [R1+0xc0], R30 ;  /* 0x0000c01e01007387 */ /* 0x000be20000100a00 */
[----:B0-----:R-:W-:-:S02]  /*36c0*/  LEA R16, P4, R41, R204, 0x1 ;  /* 0x000000cc29107211 */ /* 0x001fc400078808ff */
[C---:B--2---:R-:W-:Y:S02]  /*36d0*/  LEA R11, R6.reuse, R27, 0x2 ;  /* 0x0000001b060b7211 */ /* 0x044fe400078e10ff */
[----:B------:R-:W-:Y:S01]  /*36e0*/  LEA.HI.X.SX32 R17, R41, R0, 0x1, P4 ;  /* 0x0000000029117211 */ /* 0x000fe200020f0eff */
[C---:B------:R-:W-:Y:S01]  /*36f0*/  IMAD R41, R3.reuse, 0x2d, RZ ;  /* 0x0000002d03297824 */ /* 0x040fe200078e02ff */
[C---:B---3--:R-:W-:Y:S01]  /*3700*/  SHF.L.U32 R28, R3.reuse, 0x5, RZ ;  /* 0x00000005031c7819 */ /* 0x048fe200000006ff */
[C---:B------:R-:W-:Y:S02]  /*3710*/  IMAD R29, R6.reuse, 0x4, R11 ;  /* 0x00000004061d7824 */ /* 0x040fe400078e020b */
[----:B------:R0:W-:Y:S01]  /*3720*/  STL.64 [R1+0xb0], R16 ;  /* 0x0000b01001007387 */ /* 0x0001e20000100a00 */
[----:B-----5:R-:W-:Y:S02]  /*3730*/  IMAD R30, R3, 0x22, RZ ;  /* 0x00000022031e7824 */ /* 0x020fe400078e02ff */
[C---:B------:R-:W-:Y:S01]  /*3740*/  LEA R31, R6.reuse, R29, 0x2 ;  /* 0x0000001d061f7211 */ /* 0x040fe200078e10ff */
[----:B------:R2:W-:Y:S04]  /*3750*/  STL.64 [R1+0xa8], R34 ;  /* 0x0000a82201007387 */ /* 0x0005e80000100a00 */
[----:B------:R3:W-:Y:S01]  /*3760*/  STL.64 [R1+0xa0], R32 ;  /* 0x0000a02001007387 */ /* 0x0007e20000100a00 */
[----:B------:R-:W-:Y:S01]  /*3770*/  IMAD R5, R6, 0x4, R31 ;  /* 0x0000000406057824 */ /* 0x000fe200078e021f */
[----:B0-----:R-:W-:-:S04]  /*3780*/  LEA R16, P4, R7, R204, 0x1 ;  /* 0x000000cc07107211 */ /* 0x001fc800078808ff */
[----:B------:R-:W-:Y:S02]  /*3790*/  LEA.HI.X.SX32 R17, R7, R0, 0x1, P4 ;  /* 0x0000000007117211 */ /* 0x000fe400020f0eff */
[-C--:B--2---:R-:W-:Y:S02]  /*37a0*/  LEA R34, P3, R45, R204.reuse, 0x1 ;  /* 0x000000cc2d227211 */ /* 0x084fe400078608ff */
[----:B---3--:R-:W-:Y:S01]  /*37b0*/  LEA R32, P4, R13, R204, 0x1 ;  /* 0x000000cc0d207211 */ /* 0x008fe200078808ff */
[----:B------:R0:W-:Y:S01]  /*37c0*/  STL.64 [R1+0x98], R16 ;  /* 0x0000981001007387 */ /* 0x0001e20000100a00 */
[-C--:B------:R-:W-:Y:S01]  /*37d0*/  LEA.HI.X.SX32 R35, R45, R0.reuse, 0x1, P3 ;  /* 0x000000002d237211 */ /* 0x080fe200018f0eff */
[----:B------:R-:W-:Y:S01]  /*37e0*/  IMAD R45, R3, 0x31, RZ ;  /* 0x00000031032d7824 */ /* 0x000fe200078e02ff */
[----:B------:R-:W-:Y:S02]  /*37f0*/  LEA.HI.X.SX32 R33, R13, R0, 0x1, P4 ;  /* 0x000000000d217211 */ /* 0x000fe400020f0eff */
[----:B------:R-:W-:-:S03]  /*3800*/  LEA R8, P4, R21, R204, 0x1 ;  /* 0x000000cc15087211 */ /* 0x000fc600078808ff */
[----:B------:R2:W-:Y:S01]  /*3810*/  STL.64 [R1+0x80], R32 ;  /* 0x0000802001007387 */ /* 0x0005e20000100a00 */
[----:B------:R-:W-:Y:S02]  /*3820*/  LEA.HI.X.SX32 R9, R21, R0, 0x1, P4 ;  /* 0x0000000015097211 */ /* 0x000fe400020f0eff */
[C---:B0-----:R-:W-:Y:S01]  /*3830*/  LEA R17, R6.reuse, R5, 0x2 ;  /* 0x0000000506117211 */ /* 0x041fe200078e10ff */
[----:B------:R0:W-:Y:S04]  /*3840*/  STL.64 [R1+0x90], R36 ;  /* 0x0000902401007387 */ /* 0x0001e80000100a00 */
[----:B------:R3:W-:Y:S01]  /*3850*/  STL.64 [R1+0x88], R34 ;  /* 0x0000882201007387 */ /* 0x0007e20000100a00 */
[----:B--2---:R-:W-:Y:S02]  /*3860*/  IMAD R33, R6, 0x4, R17 ;  /* 0x0000000406217824 */ /* 0x004fe400078e0211 */
[----:B------:R-:W-:Y:S01]  /*3870*/  IMAD R32, R3, 0x24, RZ ;  /* 0x0000002403207824 */ /* 0x000fe200078e02ff */
[----:B0-----:R-:W-:-:S02]  /*3880*/  LEA R36, P2, R15, R204, 0x1 ;  /* 0x000000cc0f247211 */ /* 0x001fc400078408ff */
[C---:B------:R-:W-:Y:S02]  /*3890*/  LEA R7, R6.reuse, R33, 0x2 ;  /* 0x0000002106077211 */ /* 0x040fe400078e10ff */
[----:B---3--:R-:W-:Y:S02]  /*38a0*/  LEA R34, P3, R19, R204, 0x1 ;  /* 0x000000cc13227211 */ /* 0x008fe400078608ff */
[-C--:B------:R-:W-:Y:S01]  /*38b0*/  LEA.HI.X.SX32 R37, R15, R0.reuse, 0x1, P2 ;  /* 0x000000000f257211 */ /* 0x080fe200010f0eff */
[C---:B------:R-:W-:Y:S01]  /*38c0*/  IMAD R13, R6.reuse, 0x4, R7 ;  /* 0x00000004060d7824 */ /* 0x040fe200078e0207 */
[----:B------:R-:W-:Y:S02]  /*38d0*/  LEA.HI.X.SX32 R35, R19, R0, 0x1, P3 ;  /* 0x0000000013237211 */ /* 0x000fe400018f0eff */
[----:B------:R-:W-:Y:S01]  /*38e0*/  LEA R18, P3, R25, R204, 0x1 ;  /* 0x000000cc19127211 */ /* 0x000fe200078608ff */
[----:B------:R0:W-:Y:S01]  /*38f0*/  STL.64 [R1+0x78], R36 ;  /* 0x0000782401007387 */ /* 0x0001e20000100a00 */
[----:B------:R-:W-:-:S02]  /*3900*/  LEA R15, R6, R13, 0x2 ;  /* 0x0000000d060f7211 */ /* 0x000fc400078e10ff */
[----:B------:R-:W-:Y:S01]  /*3910*/  LEA.HI.X.SX32 R19, R25, R0, 0x1, P3 ;  /* 0x0000000019137211 */ /* 0x000fe200018f0eff */
[----:B------:R2:W-:Y:S01]  /*3920*/  STL.64 [R1+0x70], R34 ;  /* 0x0000702201007387 */ /* 0x0005e20000100a00 */
[C---:B------:R-:W-:Y:S01]  /*3930*/  LEA R20, P3, R29.reuse, R204, 0x1 ;  /* 0x000000cc1d147211 */ /* 0x040fe200078608ff */
[----:B------:R-:W-:Y:S02]  /*3940*/  IMAD R2, R6, 0x4, R15 ;  /* 0x0000000406027824 */ /* 0x000fe400078e020f */
[----:B------:R3:W-:Y:S01]  /*3950*/  STL.64 [R1+0x68], R8 ;  /* 0x0000680801007387 */ /* 0x0007e20000100a00 */
[----:B------:R-:W-:Y:S01]  /*3960*/  LEA.HI.X.SX32 R21, R29, R0, 0x1, P3 ;  /* 0x000000001d157211 */ /* 0x000fe200018f0eff */
[C---:B------:R-:W-:Y:S02]  /*3970*/  IMAD R25, R3.reuse, 0x1d, RZ ;  /* 0x0000001d03197824 */ /* 0x040fe400078e02ff */
[C---:B------:R-:W-:Y:S02]  /*3980*/  IMAD R29, R3.reuse, 0x21, RZ ;  /* 0x00000021031d7824 */ /* 0x040fe400078e02ff */
[----:B0-----:R-:W-:Y:S01]  /*3990*/  IMAD R36, R3, 0x28, RZ ;  /* 0x0000002803247824 */ /* 0x001fe200078e02ff */
[-C--:B--2---:R-:W-:Y:S01]  /*39a0*/  LEA R34, P2, R23, R204.reuse, 0x1 ;  /* 0x000000cc17227211 */ /* 0x084fe200078408ff */
[----:B------:R-:W-:Y:S01]  /*39b0*/  IMAD R37, R3, 0x29, RZ ;  /* 0x0000002903257824 */ /* 0x000fe200078e02ff */
[----:B---3--:R-:W-:-:S02]  /*39c0*/  LEA R8, P4, R27, R204, 0x1 ;  /* 0x000000cc1b087211 */ /* 0x008fc400078808ff */
[-C--:B------:R-:W-:Y:S02]  /*39d0*/  LEA.HI.X.SX32 R35, R23, R0.reuse, 0x1, P2 ;  /* 0x0000000017237211 */ /* 0x080fe400010f0eff */
[----:B------:R-:W-:Y:S01]  /*39e0*/  LEA.HI.X.SX32 R9, R27, R0, 0x1, P4 ;  /* 0x000000001b097211 */ /* 0x000fe200020f0eff */
[----:B------:R-:W-:Y:S01]  /*39f0*/  IMAD R27, R3, 0x1f, RZ ;  /* 0x0000001f031b7824 */ /* 0x000fe200078e02ff */
[C---:B------:R-:W-:Y:S01]  /*3a00*/  LEA R22, P2, R11.reuse, R204, 0x1 ;  /* 0x000000cc0b167211 */ /* 0x040fe200078408ff */
[----:B------:R0:W-:Y:S03]  /*3a10*/  STL.64 [R1+0x60], R34 ;  /* 0x0000602201007387 */ /* 0x0001e60000100a00 */
[----:B------:R-:W-:Y:S01]  /*3a20*/  LEA.HI.X.SX32 R23, R11, R0, 0x1, P2 ;  /* 0x000000000b177211 */ /* 0x000fe200010f0eff */
[----:B------:R2:W-:Y:S04]  /*3a30*/  STL.64 [R1+0x58], R18 ;  /* 0x0000581201007387 */ /* 0x0005e80000100a00 */
[----:B------:R3:W-:Y:S04]  /*3a40*/  STL.64 [R1+0x50], R8 ;  /* 0x0000500801007387 */ /* 0x0007e80000100a00 */
[----:B------:R5:W-:Y:S01]  /*3a50*/  STL.64 [R1+0x48], R22 ;  /* 0x0000481601007387 */ /* 0x000be20000100a00 */
[----:B0-----:R-:W-:-:S02]  /*3a60*/  IMAD R34, R3, 0x26, RZ ;  /* 0x0000002603227824 */ /* 0x001fc400078e02ff */
[----:B------:R-:W-:Y:S01]  /*3a70*/  IMAD R35, R3, 0x27, RZ ;  /* 0x0000002703237824 */ /* 0x000fe200078e02ff */
[C---:B--2---:R-:W-:Y:S01]  /*3a80*/  LEA R18, P4, R31.reuse, R204, 0x1 ;  /* 0x000000cc1f127211 */ /* 0x044fe200078808ff */
[----:B------:R0:W-:Y:S01]  /*3a90*/  STL.64 [R1+0x40], R20 ;  /* 0x0000401401007387 */ /* 0x0001e20000100a00 */
[C---:B---3--:R-:W-:Y:S02]  /*3aa0*/  LEA R9, R6.reuse, R2, 0x2 ;  /* 0x0000000206097211 */ /* 0x048fe400078e10ff */
[----:B------:R-:W-:Y:S01]  /*3ab0*/  LEA.HI.X.SX32 R19, R31, R0, 0x1, P4 ;  /* 0x000000001f137211 */ /* 0x000fe200020f0eff */
[----:B------:R-:W-:Y:S01]  /*3ac0*/  IMAD R31, R3, 0x23, RZ ;  /* 0x00000023031f7824 */ /* 0x000fe200078e02ff */
[C---:B-----5:R-:W-:Y:S01]  /*3ad0*/  LEA R22, P2, R5.reuse, R204, 0x1 ;  /* 0x000000cc05167211 */ /* 0x060fe200078408ff */
[----:B------:R-:W-:Y:S02]  /*3ae0*/  IMAD R11, R6, 0x4, R9 ;  /* 0x00000004060b7824 */ /* 0x000fe400078e0209 */
[----:B------:R2:W-:Y:S01]  /*3af0*/  STL.64 [R1+0x38], R18 ;  /* 0x0000381201007387 */ /* 0x0005e20000100a00 */
[----:B------:R-:W-:-:S02]  /*3b00*/  LEA.HI.X.SX32 R23, R5, R0, 0x1, P2 ;  /* 0x0000000005177211 */ /* 0x000fc400010f0eff */
[C---:B0-----:R-:W-:Y:S02]  /*3b10*/  LEA R20, P3, R17.reuse, R204, 0x1 ;  /* 0x000000cc11147211 */ /* 0x041fe400078608ff */
[----:B------:R-:W-:Y:S01]  /*3b20*/  LEA R4, R6, R11, 0x2 ;  /* 0x0000000b06047211 */ /* 0x000fe200078e10ff */
[----:B------:R0:W-:Y:S01]  /*3b30*/  STL.64 [R1+0x30], R22 ;  /* 0x0000301601007387 */ /* 0x0001e20000100a00 */
[----:B------:R-:W-:-:S03]  /*3b40*/  LEA.HI.X.SX32 R21, R17, R0, 0x1, P3 ;  /* 0x0000000011157211 */ /* 0x000fc600018f0eff */
[C---:B------:R-:W-:Y:S01]  /*3b50*/  IMAD R5, R6.reuse, 0x4, R4 ;  /* 0x0000000406057824 */ /* 0x040fe200078e0204 */
[C---:B--2---:R-:W-:Y:S01]  /*3b60*/  LEA R18, P4, R33.reuse, R204, 0x1 ;  /* 0x000000cc21127211 */ /* 0x044fe200078808ff */
[----:B------:R2:W-:Y:S03]  /*3b70*/  STL.64 [R1+0x28], R20 ;  /* 0x0000281401007387 */ /* 0x0005e60000100a00 */
[----:B------:R-:W-:Y:S02]  /*3b80*/  LEA R10, R6, R5, 0x2 ;  /* 0x00000005060a7211 */ /* 0x000fe400078e10ff */
[----:B------:R-:W-:Y:S01]  /*3b90*/  LEA.HI.X.SX32 R19, R33, R0, 0x1, P4 ;  /* 0x0000000021137211 */ /* 0x000fe200020f0eff */
[----:B0-----:R-:W-:Y:S01]  /*3ba0*/  IMAD R22, R3, 0x1a, RZ ;  /* 0x0000001a03167824 */ /* 0x001fe200078e02ff */
[----:B------:R-:W-:Y:S01]  /*3bb0*/  LEA R16, P4, R15, R204, 0x1 ;  /* 0x000000cc0f107211 */ /* 0x000fe200078808ff */
[----:B------:R-:W-:-:S02]  /*3bc0*/  IMAD R23, R3, 0x1b, RZ ;  /* 0x0000001b03177824 */ /* 0x000fc400078e02ff */
[----:B------:R0:W-:Y:S01]  /*3bd0*/  STL.64 [R1+0x20], R18 ;  /* 0x0000201201007387 */ /* 0x0001e20000100a00 */
[----:B------:R-:W-:Y:S01]  /*3be0*/  LEA.HI.X.SX32 R17, R15, R0, 0x1, P4 ;  /* 0x000000000f117211 */ /* 0x000fe200020f0eff */
[----:B------:R-:W-:Y:S01]  /*3bf0*/  IMAD R15, R3, 0x13, RZ ;  /* 0x00000013030f7824 */ /* 0x000fe200078e02ff */
[-C--:B--2---:R-:W-:Y:S01]  /*3c00*/  LEA R20, P2, R7, R204.reuse, 0x1 ;  /* 0x000000cc07147211 */ /* 0x084fe200078408ff */
[----:B------:R-:W-:Y:S01]  /*3c10*/  IMAD R33, R3, 0x25, RZ ;  /* 0x0000002503217824 */ /* 0x000fe200078e02ff */
[----:B------:R-:W-:Y:S02]  /*3c20*/  LEA R246, P4, R11, R204, 0x1 ;  /* 0x000000cc0bf67211 */ /* 0x000fe400078808ff */
[----:B------:R-:W-:Y:S01]  /*3c30*/  LEA.HI.X.SX32 R21, R7, R0, 0x1, P2 ;  /* 0x0000000007157211 */ /* 0x000fe200010f0eff */
[----:B------:R-:W-:Y:S01]  /*3c40*/  IMAD R7, R6, 0x4, R10 ;  /* 0x0000000406077824 */ /* 0x000fe200078e020a */
[----:B------:R-:W-:Y:S02]  /*3c50*/  LEA R12, P2, R2, R204, 0x1 ;  /* 0x000000cc020c7211 */ /* 0x000fe400078408ff */
[----:B------:R-:W-:Y:S01]  /*3c60*/  LEA.HI.X.SX32 R247, R11, R0, 0x1, P4 ;  /* 0x000000000bf77211 */ /* 0x000fe200020f0eff */
[----:B------:R2:W-:Y:S01]  /*3c70*/  STL.64 [R1+0x18], R20 ;  /* 0x0000181401007387 */ /* 0x0005e20000100a00 */
[----:B0-----:R-:W-:Y:S01]  /*3c80*/  LEA R18, P3, R13, R204, 0x1 ;  /* 0x000000cc0d127211 */ /* 0x001fe200078608ff */
[----:B------:R-:W-:Y:S01]  /*3c90*/  IMAD R11, R3, 0xf, RZ ;  /* 0x0000000f030b7824 */ /* 0x000fe200078e02ff */
[----:B------:R-:W-:-:S02]  /*3ca0*/  LEA R8, R6, R7, 0x2 ;  /* 0x0000000706087211 */ /* 0x000fc400078e10ff */
[----:B------:R-:W-:Y:S02]  /*3cb0*/  LEA.HI.X.SX32 R19, R13, R0, 0x1, P3 ;  /* 0x000000000d137211 */ /* 0x000fe400018f0eff */
[C---:B------:R-:W-:Y:S02]  /*3cc0*/  LEA R250, P3, R9.reuse, R204, 0x1 ;  /* 0x000000cc09fa7211 */ /* 0x040fe400078608ff */
[-C--:B------:R-:W-:Y:S01]  /*3cd0*/  LEA.HI.X.SX32 R13, R2, R0.reuse, 0x1, P2 ;  /* 0x00000000020d7211 */ /* 0x080fe200010f0eff */
[----:B------:R0:W-:Y:S01]  /*3ce0*/  STL.64 [R1+0x10], R18 ;  /* 0x0000101201007387 */ /* 0x0001e20000100a00 */
[----:B------:R-:W-:Y:S01]  /*3cf0*/  LEA.HI.X.SX32 R251, R9, R0, 0x1, P3 ;  /* 0x0000000009fb7211 */ /* 0x000fe200018f0eff */
[----:B------:R-:W-:Y:S01]  /*3d00*/  IMAD R9, R6, 0x4, R8 ;  /* 0x0000000406097824 */ /* 0x000fe200078e0208 */
[-C--:B------:R-:W-:Y:S01]  /*3d10*/  LEA R242, P2, R4, R204.reuse, 0x1 ;  /* 0x000000cc04f27211 */ /* 0x080fe200078408ff */
[----:B------:R3:W-:Y:S01]  /*3d20*/  STL.64 [R1+0x8], R16 ;  /* 0x0000081001007387 */ /* 0x0007e20000100a00 */
[----:B------:R-:W-:Y:S01]  /*3d30*/  LEA R236, P3, R5, R204, 0x1 ;  /* 0x000000cc05ec7211 */ /* 0x000fe200078608ff */
[C---:B--2---:R-:W-:Y:S01]  /*3d40*/  IMAD R20, R3.reuse, 0x18, RZ ;  /* 0x0000001803147824 */ /* 0x044fe200078e02ff */
[----:B------:R-:W-:Y:S01]  /*3d50*/  LEA R2, R6, R9, 0x2 ;  /* 0x0000000906027211 */ /* 0x000fe200078e10ff */
[----:B------:R2:W-:Y:S01]  /*3d60*/  STL.64 [R1], R12 ;  /* 0x0000000c01007387 */ /* 0x0005e20000100a00 */
[----:B------:R-:W-:Y:S01]  /*3d70*/  LEA.HI.X.SX32 R243, R4, R0, 0x1, P2 ;  /* 0x0000000004f37211 */ /* 0x000fe200010f0eff */
[----:B------:R-:W-:Y:S01]  /*3d80*/  IMAD R21, R3, 0x19, RZ ;  /* 0x0000001903157824 */ /* 0x000fe200078e02ff */
[----:B------:R-:W-:Y:S01]  /*3d90*/  LEA R232, P4, R10, R204, 0x1 ;  /* 0x000000cc0ae87211 */ /* 0x000fe200078808ff */
[----:B------:R-:W-:Y:S01]  /*3da0*/  IMAD R4, R6, 0x4, R2 ;  /* 0x0000000406047824 */ /* 0x000fe200078e0202 */
[-C--:B------:R-:W-:Y:S01]  /*3db0*/  LEA.HI.X.SX32 R237, R5, R0.reuse, 0x1, P3 ;  /* 0x0000000005ed7211 */ /* 0x080fe200018f0eff */
[C---:B0-----:R-:W-:Y:S01]  /*3dc0*/  IMAD R18, R3.reuse, 0x16, RZ ;  /* 0x0000001603127824 */ /* 0x041fe200078e02ff */
[----:B------:R-:W-:Y:S01]  /*3dd0*/  LEA.HI.X.SX32 R233, R10, R0, 0x1, P4 ;  /* 0x000000000ae97211 */ /* 0x000fe200020f0eff */
[C---:B------:R-:W-:Y:S01]  /*3de0*/  IMAD R10, R3.reuse, 0xe, RZ ;  /* 0x0000000e030a7824 */ /* 0x040fe200078e02ff */
[----:B------:R-:W-:Y:S01]  /*3df0*/  LEA R5, R6, R4, 0x2 ;  /* 0x0000000406057211 */ /* 0x000fe200078e10ff */
[----:B---3--:R-:W-:Y:S01]  /*3e00*/  IMAD R16, R3, 0x14, RZ ;  /* 0x0000001403107824 */ /* 0x008fe200078e02ff */
[-C--:B------:R-:W-:Y:S01]  /*3e10*/  LEA R228, P2, R7, R204.reuse, 0x1 ;  /* 0x000000cc07e47211 */ /* 0x080fe200078408ff */
[----:B--2---:R-:W-:Y:S01]  /*3e20*/  IMAD.SHL.U32 R12, R3, 0x10, RZ ;  /* 0x00000010030c7824 */ /* 0x004fe200078e00ff */
[-C--:B------:R-:W-:Y:S01]  /*3e30*/  LEA R224, P3, R8, R204.reuse, 0x1 ;  /* 0x000000cc08e07211 */ /* 0x080fe200078608ff */
[----:B------:R-:W-:Y:S01]  /*3e40*/  IMAD R6, R6, 0x4, R5 ;  /* 0x0000000406067824 */ /* 0x000fe200078e0205 */
[----:B------:R-:W-:Y:S01]  /*3e50*/  LEA R220, P4, R9, R204, 0x1 ;  /* 0x000000cc09dc7211 */ /* 0x000fe200078808ff */
[----:B------:R-:W-:Y:S01]  /*3e60*/  IMAD R13, R3, 0x11, RZ ;  /* 0x00000011030d7824 */ /* 0x000fe200078e02ff */
[-C--:B------:R-:W-:Y:S01]  /*3e70*/  LEA.HI.X.SX32 R229, R7, R0.reuse, 0x1, P2 ;  /* 0x0000000007e57211 */ /* 0x080fe200010f0eff */
[C---:B------:R-:W-:Y:S01]  /*3e80*/  IMAD R17, R3.reuse, 0x15, RZ ;  /* 0x0000001503117824 */ /* 0x040fe200078e02ff */
[-C--:B------:R-:W-:Y:S01]  /*3e90*/  LEA.HI.X.SX32 R225, R8, R0.reuse, 0x1, P3 ;  /* 0x0000000008e17211 */ /* 0x080fe200018f0eff */
[----:B------:R-:W-:Y:S01]  /*3ea0*/  IMAD R8, R3, 0xc, RZ ;  /* 0x0000000c03087824 */ /* 0x000fe200078e02ff */
[----:B------:R-:W-:Y:S01]  /*3eb0*/  LEA.HI.X.SX32 R221, R9, R0, 0x1, P4 ;  /* 0x0000000009dd7211 */ /* 0x000fe200020f0eff */
[C---:B------:R-:W-:Y:S01]  /*3ec0*/  IMAD R9, R3.reuse, 0xd, RZ ;  /* 0x0000000d03097824 */ /* 0x040fe200078e02ff */
[-C--:B------:R-:W-:Y:S01]  /*3ed0*/  LEA R216, P2, R2, R204.reuse, 0x1 ;  /* 0x000000cc02d87211 */ /* 0x080fe200078408ff */
[----:B------:R-:W-:Y:S01]  /*3ee0*/  IMAD R19, R3, 0x17, RZ ;  /* 0x0000001703137824 */ /* 0x000fe200078e02ff */
[----:B------:R-:W-:-:S02]  /*3ef0*/  LEA R212, P3, R4, R204, 0x1 ;  /* 0x000000cc04d47211 */ /* 0x000fc400078608ff */
[-C--:B------:R-:W-:Y:S02]  /*3f00*/  LEA R208, P4, R5, R204.reuse, 0x1 ;  /* 0x000000cc05d07211 */ /* 0x080fe400078808ff */
[----:B------:R-:W-:Y:S02]  /*3f10*/  LEA R204, P5, R6, R204, 0x1 ;  /* 0x000000cc06cc7211 */ /* 0x000fe400078a08ff */
[-C--:B------:R-:W-:Y:S01]  /*3f20*/  LEA.HI.X.SX32 R217, R2, R0.reuse, 0x1, P2 ;  /* 0x0000000002d97211 */ /* 0x080fe200010f0eff */
[C---:B------:R-:W-:Y:S01]  /*3f30*/  IMAD R2, R3.reuse, 0x9, RZ ;  /* 0x0000000903027824 */ /* 0x040fe200078e02ff */
[-C--:B------:R-:W-:Y:S01]  /*3f40*/  LEA.HI.X.SX32 R213, R4, R0.reuse, 0x1, P3 ;  /* 0x0000000004d57211 */ /* 0x080fe200018f0eff */
[----:B------:R-:W-:Y:S01]  /*3f50*/  IMAD R4, R3, 0xa, RZ ;  /* 0x0000000a03047824 */ /* 0x000fe200078e02ff */
[-C--:B------:R-:W-:Y:S01]  /*3f60*/  LEA.HI.X.SX32 R209, R5, R0.reuse, 0x1, P4 ;  /* 0x0000000005d17211 */ /* 0x080fe200020f0eff */
[----:B------:R-:W-:Y:S01]  /*3f70*/  IMAD.WIDE R128, R2, 0x2, R154 ;  /* 0x0000000202807825 */ /* 0x000fe200078e029a */
[----:B------:R-:W-:-:S02]  /*3f80*/  LEA.HI.X.SX32 R205, R6, R0, 0x1, P5 ;  /* 0x0000000006cd7211 */ /* 0x000fc400028f0eff */
[----:B------:R-:W-:Y:S02]  /*3f90*/  CS2R R6, SRZ ;  /* 0x0000000000067805 */ /* 0x000fe4000001ff00 */
[C---:B------:R-:W-:Y:S01]  /*3fa0*/  SHF.L.U32 R0, R3.reuse, 0x3, RZ ;  /* 0x0000000303007819 */ /* 0x040fe200000006ff */
[C---:B------:R-:W-:Y:S02]  /*3fb0*/  IMAD R5, R3.reuse, 0xb, RZ ;  /* 0x0000000b03057824 */ /* 0x040fe400078e02ff */
[----:B------:R-:W-:Y:S02]  /*3fc0*/  IMAD R3, R3, 0x3f, RZ ;  /* 0x0000003f03037824 */ /* 0x000fe400078e02ff */
[----:B------:R-:W-:-:S04]  /*3fd0*/  IMAD.WIDE R124, R0, 0x2, R154 ;  /* 0x00000002007c7825 */ /* 0x000fc800078e029a */
[--C-:B------:R-:W-:Y:S01]  /*3fe0*/  IMAD.WIDE R126, R0, 0x2, R156.reuse ;  /* 0x00000002007e7825 */ /* 0x100fe200078e029c */
[----:B------:R0:W-:Y:S04]  /*3ff0*/  STL.64 [R1+0x718], R124 ;  /* 0x0007187c01007387 */ /* 0x0001e80000100a00 */
[----:B------:R2:W-:Y:S04]  /*4000*/  STL.64 [R1+0x710], R126 ;  /* 0x0007107e01007387 */ /* 0x0005e80000100a00 */
[----:B------:R3:W-:Y:S01]  /*4010*/  STL.64 [R1+0x708], R128 ;  /* 0x0007088001007387 */ /* 0x0007e20000100a00 */
[----:B0-----:R-:W-:-:S04]  /*4020*/  IMAD.WIDE R124, R2, 0x2, R156 ;  /* 0x00000002027c7825 */ /* 0x001fc800078e029c */
[C---:B--2---:R-:W-:Y:S01]  /*4030*/  IMAD.WIDE R126, R4.reuse, 0x2, R154 ;  /* 0x00000002047e7825 */ /* 0x044fe200078e029a */
[----:B------:R0:W-:Y:S03]  /*4040*/  STL.64 [R1+0x700], R124 ;  /* 0x0007007c01007387 */ /* 0x0001e60000100a00 */
[----:B---3--:R-:W-:Y:S01]  /*4050*/  IMAD.WIDE R128, R4, 0x2, R156 ;  /* 0x0000000204807825 */ /* 0x008fe200078e029c */
[----:B------:R2:W-:Y:S04]  /*4060*/  STL.64 [R1+0x6f8], R126 ;  /* 0x0006f87e01007387 */ /* 0x0005e80000100a00 */
[----:B------:R-:W-:Y:S01]  /*4070*/  STL.64 [R1+0x6f0], R128 ;  /* 0x0006f08001007387 */ /* 0x000fe20000100a00 */
[----:B0-----:R-:W-:-:S04]  /*4080*/  IMAD.WIDE R124, R5, 0x2, R154 ;  /* 0x00000002057c7825 */ /* 0x001fc800078e029a */
[----:B--2---:R-:W-:Y:S01]  /*4090*/  IMAD.WIDE R126, R5, 0x2, R156 ;  /* 0x00000002057e7825 */ /* 0x004fe200078e029c */
[----:B------:R0:W-:Y:S03]  /*40a0*/  STL.64 [R1+0x6e8], R124 ;  /* 0x0006e87c01007387 */ /* 0x0001e60000100a00 */
[C---:B------:R-:W-:Y:S01]  /*40b0*/  IMAD.WIDE R4, R8.reuse, 0x2, R154 ;  /* 0x0000000208047825 */ /* 0x040fe200078e029a */
[----:B------:R2:W-:Y:S04]  /*40c0*/  STL.64 [R1+0x6e0], R126 ;  /* 0x0006e07e01007387 */ /* 0x0005e80000100a00 */
[----:B------:R3:W-:Y:S01]  /*40d0*/  STL.64 [R1+0x6d8], R4 ;  /* 0x0006d80401007387 */ /* 0x0007e20000100a00 */
[----:B0-----:R-:W-:-:S04]  /*40e0*/  IMAD.WIDE R124, R8, 0x2, R156 ;  /* 0x00000002087c7825 */ /* 0x001fc800078e029c */
[C---:B--2---:R-:W-:Y:S01]  /*40f0*/  IMAD.WIDE R126, R9.reuse, 0x2, R154 ;  /* 0x00000002097e7825 */ /* 0x044fe200078e029a */
[----:B------:R0:W-:Y:S03]  /*4100*/  STL.64 [R1+0x6d0], R124 ;  /* 0x0006d07c01007387 */ /* 0x0001e60000100a00 */
[--C-:B---3--:R-:W-:Y:S01]  /*4110*/  IMAD.WIDE R4, R9, 0x2, R156.reuse ;  /* 0x0000000209047825 */ /* 0x108fe200078e029c */
[----:B------:R-:W-:Y:S03]  /*4120*/  STL.64 [R1+0x6c8], R126 ;  /* 0x0006c87e01007387 */ /* 0x000fe60000100a00 */
[C---:B------:R-:W-:Y:S01]  /*4130*/  IMAD.WIDE R8, R10.reuse, 0x2, R156 ;  /* 0x000000020a087825 */ /* 0x040fe200078e029c */
[----:B------:R2:W-:Y:S03]  /*4140*/  STL.64 [R1+0x6c0], R4 ;  /* 0x0006c00401007387 */ /* 0x0005e60000100a00 */
[----:B0-----:R-:W-:-:S05]  /*4150*/  IMAD.WIDE R124, R10, 0x2, R154 ;  /* 0x000000020a7c7825 */ /* 0x001fca00078e029a */
[----:B------:R-:W-:Y:S01]  /*4160*/  STL.64 [R1+0x6b8], R124 ;  /* 0x0006b87c01007387 */ /* 0x000fe20000100a00 */
[----:B--2---:R-:W-:-:S03]  /*4170*/  IMAD.WIDE R4, R11, 0x2, R154 ;  /* 0x000000020b047825 */ /* 0x004fc600078e029a */
[----:B------:R0:W-:Y:S01]  /*4180*/  STL.64 [R1+0x6b0], R8 ;  /* 0x0006b00801007387 */ /* 0x0001e20000100a00 */
[----:B------:R-:W-:-:S03]  /*4190*/  IMAD.WIDE R10, R11, 0x2, R156 ;  /* 0x000000020b0a7825 */ /* 0x000fc600078e029c */
[----:B------:R2:W-:Y:S04]  /*41a0*/  STL.64 [R1+0x6a8], R4 ;  /* 0x0006a80401007387 */ /* 0x0005e80000100a00 */
[----:B------:R3:W-:Y:S01]  /*41b0*/  STL.64 [R1+0x6a0], R10 ;  /* 0x0006a00a01007387 */ /* 0x0007e20000100a00 */
[----:B0-----:R-:W-:-:S04]  /*41c0*/  IMAD.WIDE R8, R12, 0x2, R154 ;  /* 0x000000020c087825 */ /* 0x001fc800078e029a */
[----:B--2---:R-:W-:Y:S01]  /*41d0*/  IMAD.WIDE R4, R12, 0x2, R156 ;  /* 0x000000020c047825 */ /* 0x004fe200078e029c */
[----:B------:R0:W-:Y:S03]  /*41e0*/  STL.64 [R1+0x698], R8 ;  /* 0x0006980801007387 */ /* 0x0001e60000100a00 */
[C---:B---3--:R-:W-:Y:S01]  /*41f0*/  IMAD.WIDE R10, R13.reuse, 0x2, R154 ;  /* 0x000000020d0a7825 */ /* 0x048fe200078e029a */
[----:B------:R2:W-:Y:S04]  /*4200*/  STL.64 [R1+0x690], R4 ;  /* 0x0006900401007387 */ /* 0x0005e80000100a00 */
[----:B------:R3:W-:Y:S01]  /*4210*/  STL.64 [R1+0x688], R10 ;  /* 0x0006880a01007387 */ /* 0x0007e20000100a00 */
[----:B0-----:R-:W-:-:S04]  /*4220*/  IMAD.WIDE R8, R13, 0x2, R156 ;  /* 0x000000020d087825 */ /* 0x001fc800078e029c */
[C---:B--2---:R-:W-:Y:S01]  /*4230*/  IMAD.WIDE R4, R14.reuse, 0x2, R154 ;  /* 0x000000020e047825 */ /* 0x044fe200078e029a */
[----:B------:R0:W-:Y:S03]  /*4240*/  STL.64 [R1+0x680], R8 ;  /* 0x0006800801007387 */ /* 0x0001e60000100a00 */
[----:B---3--:R-:W-:Y:S01]  /*4250*/  IMAD.WIDE R10, R14, 0x2, R156 ;  /* 0x000000020e0a7825 */ /* 0x008fe200078e029c */
        /* <DEDUP_REMOVED lines=179> */
[----:B------:R-:W-:Y:S01]  /*4d90*/  IMAD.WIDE R2, R3, 0x2, R156 ;  /* 0x0000000203027825 */ /* 0x000fe200078e029c */
[----:B------:R3:W-:Y:S04]  /*4da0*/  STL.64 [R1+0x3a8], R4 ;  /* 0x0003a80401007387 */ /* 0x0007e80000100a00 */
[----:B-1--4-:R3:W-:Y:S02]  /*4db0*/  STL.64 [R1+0x3a0], R2 ;  /* 0x0003a00201007387 */ /* 0x0127e40000100a00 */
.L_x_1:
[----:B------:R-:W2:Y:S01]  /*4dc0*/  LDL.64 R20, [R1+0x710] ;  /* 0x0007100001147983 */ /* 0x000ea20000100a00 */
[----:B------:R-:W0:Y:S03]  /*4dd0*/  LDC R169, c[0x0][0x3c4] ;  /* 0x0000f100ffa97b82 */ /* 0x000e260000000800 */
[----:B------:R-:W4:Y:S04]  /*4de0*/  LDL.64 R12, [R1+0x700] ;  /* 0x00070000010c7983 */ /* 0x000f280000100a00 */
[----:B---3--:R-:W3:Y:S04]  /*4df0*/  LDL.64 R8, [R1+0x6f0] ;  /* 0x0006f00001087983 */ /* 0x008ee80000100a00 */
[----:B------:R-:W5:Y:S04]  /*4e00*/  LDL.64 R24, [R1+0x6d0] ;  /* 0x0006d00001187983 */ /* 0x000f680000100a00 */
        /* <DEDUP_REMOVED lines=33> */
[----:B------:R-:W5:Y:S01]  /*5020*/  LDL.64 R4, [R1+0x718] ;  /* 0x0007180001047983 */ /* 0x000f620000100a00 */
[----:B------:R-:W-:-:S03]  /*5030*/  IMAD.WIDE R38, R6, 0x2, R154 ;  /* 0x0000000206267825 */ /* 0x000fc600078e029a */
[----:B------:R-:W5:Y:S04]  /*5040*/  LDL.64 R202, [R1+0x480] ;  /* 0x0004800001ca7983 */ /* 0x000f680000100a00 */
[----:B------:R-:W5:Y:S01]  /*5050*/  LDG.E.U16 R38, desc[UR10][R38.64] ;  /* 0x0000000a26267981 */ /* 0x000f62000c1e1500 */
[----:B------:R-:W-:-:S03]  /*5060*/  IMAD.WIDE R2, R6, 0x2, R156 ;  /* 0x0000000206027825 */ /* 0x000fc600078e029c */
        /* <DEDUP_REMOVED lines=14> */
[----:B--2---:R-:W-:-:S03]  /*5150*/  IMAD.WIDE R166, R6, 0x2, R20 ;  /* 0x0000000206a67825 */ /* 0x004fc600078e0214 */
[----:B------:R-:W2:Y:S04]  /*5160*/  LDG.E.U16 R3, desc[UR10][R2.64] ;  /* 0x0000000a02037981 */ /* 0x000ea8000c1e1500 */
[----:B------:R-:W2:Y:S01]  /*5170*/  LDL.64 R20, [R1+0x6a0] ;  /* 0x0006a00001147983 */ /* 0x000ea20000100a00 */
[----:B----4-:R-:W-:-:S03]  /*5180*/  IMAD.WIDE R12, R6, 0x2, R12 ;  /* 0x00000002060c7825 */ /* 0x010fc600078e020c */
[----:B------:R-:W4:Y:S01]  /*5190*/  LDG.E.U16 R166, desc[UR10][R166.64] ;  /* 0x0000000aa6a67981 */ /* 0x000f22000c1e1500 */
[----:B---3--:R-:W-:-:S03]  /*51a0*/  IMAD.WIDE R8, R6, 0x2, R8 ;  /* 0x0000000206087825 */ /* 0x008fc600078e0208 */
[----:B------:R5:W3:Y:S04]  /*51b0*/  LDG.E.U16 R142, desc[UR10][R12.64] ;  /* 0x0000000a0c8e7981 */ /* 0x000ae8000c1e1500 */
[----:B------:R1:W3:Y:S01]  /*51c0*/  LDG.E.U16 R132, desc[UR10][R8.64] ;  /* 0x0000000a08847981 */ /* 0x0002e2000c1e1500 */
[----:B-----5:R-:W-:-:S03]  /*51d0*/  IMAD.WIDE R12, R6, 0x2, R24 ;  /* 0x00000002060c7825 */ /* 0x020fc600078e0218 */
[----:B------:R-:W5:Y:S01]  /*51e0*/  LDL.64 R24, [R1+0x678] ;  /* 0x0006780001187983 */ /* 0x000f620000100a00 */
[----:B-1----:R-:W-:-:S03]  /*51f0*/  IMAD.WIDE R8, R6, 0x2, R28 ;  /* 0x0000000206087825 */ /* 0x002fc600078e021c */
[----:B------:R-:W3:Y:S01]  /*5200*/  LDL.64 R28, [R1+0x680] ;  /* 0x00068000011c7983 */ /* 0x000ee20000100a00 */
[----:B------:R-:W-:-:S03]  /*5210*/  IMAD.WIDE R10, R6, 0x2, R10 ;  /* 0x00000002060a7825 */ /* 0x000fc600078e020a */
[----:B------:R1:W4:Y:S01]  /*5220*/  LDG.E.U16 R121, desc[UR10][R8.64] ;  /* 0x0000000a08797981 */ /* 0x000322000c1e1500 */
[----:B------:R-:W-:-:S03]  /*5230*/  IMAD.WIDE R122, R6, 0x2, R30 ;  /* 0x00000002067a7825 */ /* 0x000fc600078e021e */
[----:B------:R-:W4:Y:S04]  /*5240*/  LDL.64 R30, [R1+0x690] ;  /* 0x00069000011e7983 */ /* 0x000f280000100a00 */
[----:B------:R0:W4:Y:S01]  /*5250*/  LDG.E.U16 R133, desc[UR10][R10.64] ;  /* 0x0000000a0a857981 */ /* 0x000122000c1e1500 */
[----:B-1----:R-:W-:-:S03]  /*5260*/  IMAD.WIDE R8, R6, 0x2, R18 ;  /* 0x0000000206087825 */ /* 0x002fc600078e0212 */
[----:B------:R-:W4:Y:S01]  /*5270*/  LDL.64 R18, [R1+0x668] ;  /* 0x0006680001127983 */ /* 0x000f220000100a00 */
[----:B------:R-:W-:-:S03]  /*5280*/  IMAD.WIDE R112, R6, 0x2, R16 ;  /* 0x0000000206707825 */ /* 0x000fc600078e0210 */
[----:B------:R-:W4:Y:S01]  /*5290*/  LDG.E.U16 R36, desc[UR10][R8.64] ;  /* 0x0000000a08247981 */ /* 0x000f22000c1e1500 */
[----:B0-----:R-:W-:-:S03]  /*52a0*/  IMAD.WIDE R10, R6, 0x2, R22 ;  /* 0x00000002060a7825 */ /* 0x001fc600078e0216 */
[----:B------:R-:W4:Y:S04]  /*52b0*/  LDL.64 R22, [R1+0x670] ;  /* 0x0006700001167983 */ /* 0x000f280000100a00 */
[----:B------:R0:W4:Y:S01]  /*52c0*/  LDG.E.U16 R37, desc[UR10][R10.64] ;  /* 0x0000000a0a257981 */ /* 0x000122000c1e1500 */
[----:B------:R-:W-:-:S03]  /*52d0*/  IMAD.WIDE R14, R6, 0x2, R14 ;  /* 0x00000002060e7825 */ /* 0x000fc600078e020e */
[----:B------:R-:W4:Y:S04]  /*52e0*/  LDL.64 R16, [R1+0x688] ;  /* 0x0006880001107983 */ /* 0x000f280000100a00 */
[----:B------:R1:W4:Y:S01]  /*52f0*/  LDG.E.U16 R47, desc[UR10][R12.64] ;  /* 0x0000000a0c2f7981 */ /* 0x000322000c1e1500 */
[----:B0-----:R-:W-:-:S03]  /*5300*/  IMAD.WIDE R10, R6, 0x2, R40 ;  /* 0x00000002060a7825 */ /* 0x001fc600078e0228 */
[----:B------:R-:W4:Y:S04]  /*5310*/  LDL.64 R40, [R1+0x650] ;  /* 0x0006500001287983 */ /* 0x000f280000100a00 */
[----:B------:R0:W4:Y:S01]  /*5320*/  LDG.E.U16 R143, desc[UR10][R14.64] ;  /* 0x0000000a0e8f7981 */ /* 0x000122000c1e1500 */
[----:B-1----:R-:W-:-:S03]  /*5330*/  IMAD.WIDE R12, R6, 0x2, R26 ;  /* 0x00000002060c7825 */ /* 0x002fc600078e021a */
[----:B------:R1:W4:Y:S04]  /*5340*/  LDG.E.U16 R27, desc[UR10][R10.64] ;  /* 0x0000000a0a1b7981 */ /* 0x000328000c1e1500 */
[----:B------:R-:W4:Y:S01]  /*5350*/  LDG.E.U16 R112, desc[UR10][R112.64] ;  /* 0x0000000a70707981 */ /* 0x000f22000c1e1500 */
[----:B0-----:R-:W-:-:S03]  /*5360*/  IMAD.WIDE R14, R6, 0x2, R34 ;  /* 0x00000002060e7825 */ /* 0x001fc600078e0222 */
[----:B------:R-:W4:Y:S01]  /*5370*/  LDL.64 R34, [R1+0x640] ;  /* 0x0006400001227983 */ /* 0x000f220000100a00 */
[----:B-1----:R-:W-:-:S03]  /*5380*/  IMAD.WIDE R10, R6, 0x2, R32 ;  /* 0x00000002060a7825 */ /* 0x002fc600078e0220 */
[----:B------:R-:W4:Y:S04]  /*5390*/  LDG.E.U16 R26, desc[UR10][R14.64] ;  /* 0x0000000a0e1a7981 */ /* 0x000f28000c1e1500 */
[----:B------:R5:W4:Y:S04]  /*53a0*/  LDG.E.U16 R151, desc[UR10][R10.64] ;  /* 0x0000000a0a977981 */ /* 0x000b28000c1e1500 */
[----:B------:R-:W4:Y:S04]  /*53b0*/  LDL.64 R32, [R1+0x628] ;  /* 0x0006280001207983 */ /* 0x000f280000100a00 */
[----:B------:R3:W4:Y:S01]  /*53c0*/  LDG.E.U16 R15, desc[UR10][R12.64] ;  /* 0x0000000a0c0f7981 */ /* 0x000722000c1e1500 */
[----:B------:R-:W-:-:S02]  /*53d0*/  IMAD.SHL.U32 R0, R169, 0x2, RZ ;  /* 0x00000002a9007824 */ /* 0x000fc400078e00ff */
[----:B------:R-:W-:Y:S01]  /*53e0*/  IMAD R180, R169, 0x7, RZ ;  /* 0x00000007a9b47824 */ /* 0x000fe200078e02ff */
[----:B------:R-:W4:Y:S01]  /*53f0*/  LDG.E.U16 R122, desc[UR10][R122.64] ;  /* 0x0000000a7a7a7981 */ /* 0x000f22000c1e1500 */
[----:B--2---:R-:W-:-:S03]  /*5400*/  IMAD.WIDE R8, R6, 0x2, R20 ;  /* 0x0000000206087825 */ /* 0x004fc600078e0214 */
[----:B------:R-:W2:Y:S04]  /*5410*/  LDL.64 R20, [R1+0x648] ;  /* 0x0006480001147983 */ /* 0x000ea80000100a00 */
[----:B------:R4:W2:Y:S01]  /*5420*/  LDG.E.U16 R14, desc[UR10][R8.64] ;  /* 0x0000000a080e7981 */ /* 0x0008a2000c1e1500 */
[----:B-----5:R-:W-:-:S03]  /*5430*/  IMAD.WIDE R10, R6, 0x2, R24 ;  /* 0x00000002060a7825 */ /* 0x020fc600078e0218 */
[----:B------:R-:W5:Y:S01]  /*5440*/  LDL.64 R24, [R1+0x620] ;  /* 0x0006200001187983 */ /* 0x000f620000100a00 */
[----:B---3--:R-:W-:-:S03]  /*5450*/  IMAD.WIDE R12, R6, 0x2, R28 ;  /* 0x00000002060c7825 */ /* 0x008fc600078e021c */
[----:B------:R-:W3:Y:S04]  /*5460*/  LDL.64 R28, [R1+0x608] ;  /* 0x00060800011c7983 */ /* 0x000ee80000100a00 */
[----:B------:R-:W3:Y:S01]  /*5470*/  LDG.E.U16 R131, desc[UR10][R10.64] ;  /* 0x0000000a0a837981 */ /* 0x000ee2000c1e1500 */
[----:B----4-:R-:W-:-:S03]  /*5480*/  IMAD.WIDE R8, R6, 0x2, R30 ;  /* 0x0000000206087825 */ /* 0x010fc600078e021e */
[----:B------:R-:W4:Y:S04]  /*5490*/  LDL.64 R30, [R1+0x618] ;  /* 0x00061800011e7983 */ /* 0x000f280000100a00 */
[----:B------:R0:W4:Y:S04]  /*54a0*/  LDG.E.U16 R150, desc[UR10][R8.64] ;  /* 0x0000000a08967981 */ /* 0x000128000c1e1500 */
[----:B------:R-:W4:Y:S01]  /*54b0*/  LDG.E.U16 R140, desc[UR10][R12.64] ;  /* 0x0000000a0c8c7981 */ /* 0x000f22000c1e1500 */
[----:B0-----:R-:W-:-:S03]  /*54c0*/  IMAD.WIDE R8, R6, 0x2, R22 ;  /* 0x0000000206087825 */ /* 0x001fc600078e0216 */
[----:B------:R-:W4:Y:S04]  /*54d0*/  LDL.64 R22, [R1+0x600] ;  /* 0x0006000001167983 */ /* 0x000f280000100a00 */
[----:B------:R0:W4:Y:S02]  /*54e0*/  LDG.E.U16 R130, desc[UR10][R8.64] ;  /* 0x0000000a08827981 */ /* 0x000124000c1e1500 */
[C---:B0-----:R-:W-:Y:S02]  /*54f0*/  IMAD.WIDE R8, R6.reuse, 0x2, R40 ;  /* 0x0000000206087825 */ /* 0x041fe400078e0228 */
[----:B------:R-:W4:Y:S02]  /*5500*/  LDL.64 R40, [R1+0x5f8] ;  /* 0x0005f80001287983 */ /* 0x000f240000100a00 */
[----:B------:R-:W-:-:S02]  /*5510*/  IMAD.WIDE R10, R6, 0x2, R18 ;  /* 0x00000002060a7825 */ /* 0x000fc400078e0212 */
[----:B------:R-:W4:Y:S02]  /*5520*/  LDL.64 R18, [R1+0x610] ;  /* 0x0006100001127983 */ /* 0x000f240000100a00 */
[C---:B------:R-:W-:Y:S02]  /*5530*/  IMAD.WIDE R16, R6.reuse, 0x2, R16 ;  /* 0x0000000206107825 */ /* 0x040fe400078e0210 */
[----:B------:R-:W4:Y:S02]  /*5540*/  LDG.E.U16 R120, desc[UR10][R10.64] ;  /* 0x0000000a0a787981 */ /* 0x000f24000c1e1500 */
[C---:B------:R-:W-:Y:S02]  /*5550*/  IMAD.WIDE R12, R6.reuse, 0x2, R44 ;  /* 0x00000002060c7825 */ /* 0x040fe400078e022c */
[----:B------:R0:W4:Y:S04]  /*5560*/  LDG.E.U16 R141, desc[UR10][R16.64] ;  /* 0x0000000a108d7981 */ /* 0x000128000c1e1500 */
[----:B------:R1:W4:Y:S04]  /*5570*/  LDG.E.U16 R46, desc[UR10][R12.64] ;  /* 0x0000000a0c2e7981 */ /* 0x000328000c1e1500 */
[----:B------:R1:W4:Y:S01]  /*5580*/  LDG.E.U16 R45, desc[UR10][R8.64] ;  /* 0x0000000a082d7981 */ /* 0x000322000c1e1500 */
[----:B0-----:R-:W-:-:S03]  /*5590*/  IMAD.WIDE R16, R6, 0x2, R116 ;  /* 0x0000000206107825 */ /* 0x001fc600078e0274 */
[----:B------:R-:W4:Y:S01]  /*55a0*/  LDL.64 R116, [R1+0x5e8] ;  /* 0x0005e80001747983 */ /* 0x000f220000100a00 */
[----:B-1----:R-:W-:-:S03]  /*55b0*/  IMAD.WIDE R12, R6, 0x2, R42 ;  /* 0x00000002060c7825 */ /* 0x002fc600078e022a */
[----:B------:R-:W4:Y:S01]  /*55c0*/  LDL.64 R42, [R1+0x5d8] ;  /* 0x0005d800012a7983 */ /* 0x000f220000100a00 */
[----:B------:R-:W-:-:S03]  /*55d0*/  IMAD.WIDE R8, R6, 0x2, R34 ;  /* 0x0000000206087825 */ /* 0x000fc600078e0222 */
[----:B------:R0:W4:Y:S04]  /*55e0*/  LDG.E.U16 R119, desc[UR10][R16.64] ;  /* 0x0000000a10777981 */ /* 0x000128000c1e1500 */
[----:B------:R-:W4:Y:S01]  /*55f0*/  LDG.E.U16 R34, desc[UR10][R8.64] ;  /* 0x0000000a08227981 */ /* 0x000f22000c1e1500 */
[----:B0-----:R-:W-:-:S03]  /*5600*/  IMAD.WIDE R16, R6, 0x2, R114 ;  /* 0x0000000206107825 */ /* 0x001fc600078e0272 */
[----:B------:R-:W4:Y:S01]  /*5610*/  LDL.64 R114, [R1+0x5e0] ;  /* 0x0005e00001727983 */ /* 0x000f220000100a00 */
[----:B--2---:R-:W-:-:S03]  /*5620*/  IMAD.WIDE R10, R6, 0x2, R20 ;  /* 0x00000002060a7825 */ /* 0x004fc600078e0214 */
[----:B------:R-:W2:Y:S04]  /*5630*/  LDL.64 R20, [R1+0x5f0] ;  /* 0x0005f00001147983 */ /* 0x000ea80000100a00 */
[----:B------:R0:W2:Y:S02]  /*5640*/  LDG.E.U16 R35, desc[UR10][R10.64] ;  /* 0x0000000a0a237981 */ /* 0x0000a4000c1e1500 */
[C---:B0-----:R-:W-:Y:S02]  /*5650*/  IMAD.WIDE R10, R6.reuse, 0x2, R32 ;  /* 0x00000002060a7825 */ /* 0x041fe400078e0220 */
[----:B------:R-:W2:Y:S02]  /*5660*/  LDL.64 R32, [R1+0x5d0] ;  /* 0x0005d00001207983 */ /* 0x000ea40000100a00 */
[----:B-----5:R-:W-:-:S02]  /*5670*/  IMAD.WIDE R8, R6, 0x2, R24 ;  /* 0x0000000206087825 */ /* 0x020fc400078e0218 */
[----:B------:R3:W5:Y:S04]  /*5680*/  LDG.E.U16 R25, desc[UR10][R16.64] ;  /* 0x0000000a10197981 */ /* 0x000768000c1e1500 */
[----:B------:R-:W5:Y:S01]  /*5690*/  LDG.E.U16 R24, desc[UR10][R12.64] ;  /* 0x0000000a0c187981 */ /* 0x000f62000c1e1500 */
[----:B---3--:R-:W-:-:S03]  /*56a0*/  IMAD.WIDE R16, R6, 0x2, R28 ;  /* 0x0000000206107825 */ /* 0x008fc600078e021c */
[----:B------:R-:W3:Y:S04]  /*56b0*/  LDL.64 R28, [R1+0x5c0] ;  /* 0x0005c000011c7983 */ /* 0x000ee80000100a00 */
[----:B------:R4:W5:Y:S04]  /*56c0*/  LDG.E.U16 R13, desc[UR10][R10.64] ;  /* 0x0000000a0a0d7981 */ /* 0x000968000c1e1500 */
[----:B------:R0:W5:Y:S04]  /*56d0*/  LDG.E.U16 R12, desc[UR10][R8.64] ;  /* 0x0000000a080c7981 */ /* 0x000168000c1e1500 */
[----:B------:R-:W5:Y:S01]  /*56e0*/  LDG.E.U16 R139, desc[UR10][R16.64] ;  /* 0x0000000a108b7981 */ /* 0x000f62000c1e1500 */
[----:B----4-:R-:W-:-:S03]  /*56f0*/  IMAD.WIDE R10, R6, 0x2, R30 ;  /* 0x00000002060a7825 */ /* 0x010fc600078e021e */
[----:B------:R-:W4:Y:S01]  /*5700*/  LDL.64 R30, [R1+0x5c8] ;  /* 0x0005c800011e7983 */ /* 0x000f220000100a00 */
[----:B0-----:R-:W-:-:S03]  /*5710*/  IMAD.WIDE R8, R6, 0x2, R22 ;  /* 0x0000000206087825 */ /* 0x001fc600078e0216 */
[----:B------:R-:W4:Y:S04]  /*5720*/  LDL.64 R22, [R1+0x5a8] ;  /* 0x0005a80001167983 */ /* 0x000f280000100a00 */
[----:B------:R0:W5:Y:S04]  /*5730*/  LDG.E.U16 R149, desc[UR10][R10.64] ;  /* 0x0000000a0a957981 */ /* 0x000168000c1e1500 */
[----:B------:R-:W5:Y:S01]  /*5740*/  LDG.E.U16 R138, desc[UR10][R8.64] ;  /* 0x0000000a088a7981 */ /* 0x000f62000c1e1500 */
[----:B0-----:R-:W-:-:S03]  /*5750*/  IMAD.WIDE R10, R6, 0x2, R40 ;  /* 0x00000002060a7825 */ /* 0x001fc600078e0228 */
[----:B------:R-:W5:Y:S04]  /*5760*/  LDL.64 R40, [R1+0x588] ;  /* 0x0005880001287983 */ /* 0x000f680000100a00 */
[----:B------:R0:W5:Y:S02]  /*5770*/  LDG.E.U16 R129, desc[UR10][R10.64] ;  /* 0x0000000a0a817981 */ /* 0x000164000c1e1500 */
[----:B0-----:R-:W-:-:S05]  /*5780*/  IMAD.WIDE R10, R6, 0x2, R42 ;  /* 0x00000002060a7825 */ /* 0x001fca00078e022a */
[----:B------:R0:W5:Y:S02]  /*5790*/  LDG.E.U16 R44, desc[UR10][R10.64] ;  /* 0x0000000a0a2c7981 */ /* 0x000164000c1e1500 */
[C---:B0-----:R-:W-:Y:S02]  /*57a0*/  IMAD.WIDE R10, R6.reuse, 0x2, R152 ;  /* 0x00000002060a7825 */ /* 0x041fe400078e0298 */
[----:B------:R-:W5:Y:S02]  /*57b0*/  LDL.64 R152, [R1+0x548] ;  /* 0x0005480001987983 */ /* 0x000f640000100a00 */
[C---:B--2---:R-:W-:Y:S02]  /*57c0*/  IMAD.WIDE R8, R6.reuse, 0x2, R20 ;  /* 0x0000000206087825 */ /* 0x044fe400078e0214 */
[----:B------:R-:W2:Y:S04]  /*57d0*/  LDL.64 R20, [R1+0x598] ;  /* 0x0005980001147983 */ /* 0x000ea80000100a00 */
[----:B------:R0:W2:Y:S02]  /*57e0*/  LDG.E.U16 R128, desc[UR10][R8.64] ;  /* 0x0000000a08807981 */ /* 0x0000a4000c1e1500 */
[----:B0-----:R-:W-:-:S04]  /*57f0*/  IMAD.WIDE R8, R6, 0x2, R32 ;  /* 0x0000000206087825 */ /* 0x001fc800078e0220 */
[C---:B------:R-:W-:Y:S01]  /*5800*/  IMAD.WIDE R18, R6.reuse, 0x2, R18 ;  /* 0x0000000206127825 */ /* 0x040fe200078e0212 */
[----:B------:R-:W2:Y:S03]  /*5810*/  LDG.E.U16 R43, desc[UR10][R8.64] ;  /* 0x0000000a082b7981 */ /* 0x000ea6000c1e1500 */
[C---:B------:R-:W-:Y:S01]  /*5820*/  IMAD.WIDE R16, R6.reuse, 0x2, R114 ;  /* 0x0000000206107825 */ /* 0x040fe200078e0272 */
[----:B------:R0:W2:Y:S04]  /*5830*/  LDG.E.U16 R148, desc[UR10][R18.64] ;  /* 0x0000000a12947981 */ /* 0x0000a8000c1e1500 */
[----:B------:R-:W2:Y:S01]  /*5840*/  LDL.64 R114, [R1+0x560] ;  /* 0x0005600001727983 */ /* 0x000ea20000100a00 */
[----:B---3--:R-:W-:-:S03]  /*5850*/  IMAD.WIDE R32, R6, 0x2, R28 ;  /* 0x0000000206207825 */ /* 0x008fc600078e021c */
[----:B------:R-:W3:Y:S01]  /*5860*/  LDL.64 R28, [R1+0x558] ;  /* 0x00055800011c7983 */ /* 0x000ee20000100a00 */
[----:B0-----:R-:W-:-:S03]  /*5870*/  IMAD.WIDE R18, R6, 0x2, R116 ;  /* 0x0000000206127825 */ /* 0x001fc600078e0274 */
[----:B------:R0:W3:Y:S04]  /*5880*/  LDG.E.U16 R117, desc[UR10][R16.64] ;  /* 0x0000000a10757981 */ /* 0x0000e8000c1e1500 */
[----:B------:R1:W3:Y:S04]  /*5890*/  LDG.E.U16 R118, desc[UR10][R18.64] ;  /* 0x0000000a12767981 */ /* 0x0002e8000c1e1500 */
[----:B------:R-:W3:Y:S01]  /*58a0*/  LDG.E.U16 R32, desc[UR10][R32.64] ;  /* 0x0000000a20207981 */ /* 0x000ee2000c1e1500 */
[----:B0-----:R-:W-:-:S03]  /*58b0*/  IMAD.WIDE R16, R6, 0x2, R158 ;  /* 0x0000000206107825 */ /* 0x001fc600078e029e */
[----:B------:R-:W3:Y:S01]  /*58c0*/  LDL.64 R158, [R1+0x550] ;  /* 0x00055000019e7983 */ /* 0x000ee20000100a00 */
[----:B----4-:R-:W-:-:S03]  /*58d0*/  IMAD.WIDE R8, R6, 0x2, R22 ;  /* 0x0000000206087825 */ /* 0x010fc600078e0216 */
[----:B------:R-:W4:Y:S01]  /*58e0*/  LDG.E.U16 R22, desc[UR10][R10.64] ;  /* 0x0000000a0a167981 */ /* 0x000f22000c1e1500 */
[----:B-1----:R-:W-:-:S03]  /*58f0*/  IMAD.WIDE R18, R6, 0x2, R144 ;  /* 0x0000000206127825 */ /* 0x002fc600078e0290 */
[----:B------:R-:W4:Y:S04]  /*5900*/  LDG.E.U16 R23, desc[UR10][R16.64] ;  /* 0x0000000a10177981 */ /* 0x000f28000c1e1500 */
[----:B------:R-:W4:Y:S04]  /*5910*/  LDG.E.U16 R33, desc[UR10][R18.64] ;  /* 0x0000000a12217981 */ /* 0x000f28000c1e1500 */
[----:B------:R5:W4:Y:S04]  /*5920*/  LDG.E.U16 R11, desc[UR10][R8.64] ;  /* 0x0000000a080b7981 */ /* 0x000b28000c1e1500 */
[----:B------:R-:W4:Y:S01]  /*5930*/  LDL.64 R144, [R1+0x508] ;  /* 0x0005080001907983 */ /* 0x000f220000100a00 */
[----:B-----5:R-:W-:-:S03]  /*5940*/  IMAD.WIDE R8, R6, 0x2, R40 ;  /* 0x0000000206087825 */ /* 0x020fc600078e0228 */
[----:B------:R-:W5:Y:S01]  /*5950*/  LDL.64 R40, [R1+0x538] ;  /* 0x0005380001287983 */ /* 0x000f620000100a00 */
[----:B------:R-:W-:-:S04]  /*5960*/  IMAD.WIDE R16, R6, 0x2, R146 ;  /* 0x0000000206107825 */ /* 0x000fc800078e0292 */
[C---:B------:R-:W-:Y:S01]  /*5970*/  IMAD.WIDE R18, R6.reuse, 0x2, R124 ;  /* 0x0000000206127825 */ /* 0x040fe200078e027c */
[----:B------:R0:W4:Y:S04]  /*5980*/  LDG.E.U16 R10, desc[UR10][R16.64] ;  /* 0x0000000a100a7981 */ /* 0x000128000c1e1500 */
[----:B------:R-:W4:Y:S04]  /*5990*/  LDL.64 R124, [R1+0x518] ;  /* 0x00051800017c7983 */ /* 0x000f280000100a00 */
[----:B------:R-:W4:Y:S01]  /*59a0*/  LDG.E.U16 R116, desc[UR10][R18.64] ;  /* 0x0000000a12747981 */ /* 0x000f22000c1e1500 */
[----:B0-----:R-:W-:-:S03]  /*59b0*/  IMAD.WIDE R16, R6, 0x2, R136 ;  /* 0x0000000206107825 */ /* 0x001fc600078e0288 */
[----:B------:R0:W4:Y:S04]  /*59c0*/  LDG.E.U16 R137, desc[UR10][R8.64] ;  /* 0x0000000a08897981 */ /* 0x000128000c1e1500 */
[----:B------:R-:W4:Y:S01]  /*59d0*/  LDG.E.U16 R136, desc[UR10][R16.64] ;  /* 0x0000000a10887981 */ /* 0x000f22000c1e1500 */
[----:B0-----:R-:W-:-:S03]  /*59e0*/  IMAD.WIDE R8, R6, 0x2, R134 ;  /* 0x0000000206087825 */ /* 0x001fc600078e0286 */
[----:B------:R-:W4:Y:S01]  /*59f0*/  LDL.64 R134, [R1+0x520] ;  /* 0x0005200001867983 */ /* 0x000f220000100a00 */
[----:B--2---:R-:W-:-:S05]  /*5a00*/  IMAD.WIDE R20, R6, 0x2, R20 ;  /* 0x0000000206147825 */ /* 0x004fca00078e0214 */
[----:B------:R0:W2:Y:S02]  /*5a10*/  LDG.E.U16 R147, desc[UR10][R20.64] ;  /* 0x0000000a14937981 */ /* 0x0000a4000c1e1500 */
[C---:B0-----:R-:W-:Y:S02]  /*5a20*/  IMAD.WIDE R20, R6.reuse, 0x2, R126 ;  /* 0x0000000206147825 */ /* 0x041fe400078e027e */
[----:B------:R-:W2:Y:S04]  /*5a30*/  LDG.E.U16 R127, desc[UR10][R8.64] ;  /* 0x0000000a087f7981 */ /* 0x000ea8000c1e1500 */
[----:B------:R0:W2:Y:S02]  /*5a40*/  LDG.E.U16 R126, desc[UR10][R20.64] ;  /* 0x0000000a147e7981 */ /* 0x0000a4000c1e1500 */
[----:B0-----:R-:W-:-:S02]  /*5a50*/  IMAD.WIDE R20, R6, 0x2, R152 ;  /* 0x0000000206147825 */ /* 0x001fc400078e0298 */
[----:B------:R-:W2:Y:S02]  /*5a60*/  LDL.64 R152, [R1+0x4f0] ;  /* 0x0004f00001987983 */ /* 0x000ea40000100a00 */
[C---:B---3--:R-:W-:Y:S02]  /*5a70*/  IMAD.WIDE R8, R6.reuse, 0x2, R28 ;  /* 0x0000000206087825 */ /* 0x048fe400078e021c */
[----:B------:R-:W3:Y:S02]  /*5a80*/  LDL.64 R28, [R1+0x510] ;  /* 0x00051000011c7983 */ /* 0x000ee40000100a00 */
[C---:B------:R-:W-:Y:S02]  /*5a90*/  IMAD.WIDE R16, R6.reuse, 0x2, R114 ;  /* 0x0000000206107825 */ /* 0x040fe400078e0272 */
[----:B------:R-:W3:Y:S02]  /*5aa0*/  LDG.E.U16 R42, desc[UR10][R8.64] ;  /* 0x0000000a082a7981 */ /* 0x000ee4000c1e1500 */
[----:B------:R-:W-:-:S02]  /*5ab0*/  IMAD.WIDE R30, R6, 0x2, R30 ;  /* 0x00000002061e7825 */ /* 0x000fc400078e021e */
[----:B------:R0:W3:Y:S02]  /*5ac0*/  LDG.E.U16 R115, desc[UR10][R16.64] ;  /* 0x0000000a10737981 */ /* 0x0000e4000c1e1500 */
[C---:B------:R-:W-:Y:S02]  /*5ad0*/  IMAD.WIDE R18, R6.reuse, 0x2, R158 ;  /* 0x0000000206127825 */ /* 0x040fe400078e029e */
[----:B------:R-:W3:Y:S04]  /*5ae0*/  LDG.E.U16 R30, desc[UR10][R30.64] ;  /* 0x0000000a1e1e7981 */ /* 0x000ee8000c1e1500 */
[----:B------:R-:W3:Y:S01]  /*5af0*/  LDL.64 R158, [R1+0x500] ;  /* 0x00050000019e7983 */ /* 0x000ee20000100a00 */
[----:B0-----:R-:W-:-:S03]  /*5b00*/  IMAD.WIDE R16, R6, 0x2, R164 ;  /* 0x0000000206107825 */ /* 0x001fc600078e02a4 */
[----:B------:R-:W3:Y:S04]  /*5b10*/  LDL.64 R164, [R1+0x4b0] ;  /* 0x0004b00001a47983 */ /* 0x000ee80000100a00 */
[----:B------:R-:W3:Y:S01]  /*5b20*/  LDG.E.U16 R31, desc[UR10][R20.64] ;  /* 0x0000000a141f7981 */ /* 0x000ee2000c1e1500 */
[----:B------:R-:W-:-:S03]  /*5b30*/  IMAD.WIDE R4, R6, 0x2, R4 ;  /* 0x0000000206047825 */ /* 0x000fc600078e0204 */
[----:B------:R-:W3:Y:S04]  /*5b40*/  LDG.E.U16 R17, desc[UR10][R16.64] ;  /* 0x0000000a10117981 */ /* 0x000ee8000c1e1500 */
[----:B------:R-:W3:Y:S01]  /*5b50*/  LDG.E.U16 R4, desc[UR10][R4.64] ;  /* 0x0000000a04047981 */ /* 0x000ee2000c1e1500 */
[----:B-----5:R-:W-:-:S03]  /*5b60*/  IMAD.WIDE R8, R6, 0x2, R40 ;  /* 0x0000000206087825 */ /* 0x020fc600078e0228 */
[----:B------:R0:W5:Y:S04]  /*5b70*/  LDG.E.U16 R41, desc[UR10][R18.64] ;  /* 0x0000000a12297981 */ /* 0x000168000c1e1500 */
[----:B------:R1:W5:Y:S01]  /*5b80*/  LDG.E.U16 R21, desc[UR10][R8.64] ;  /* 0x0000000a08157981 */ /* 0x000362000c1e1500 */
[----:B0-----:R-:W-:-:S03]  /*5b90*/  IMAD.WIDE R18, R6, 0x2, R160 ;  /* 0x0000000206127825 */ /* 0x001fc600078e02a0 */
[----:B------:R-:W5:Y:S01]  /*5ba0*/  LDL.64 R160, [R1+0x4d8] ;  /* 0x0004d80001a07983 */ /* 0x000f620000100a00 */
[----:B-1----:R-:W-:-:S03]  /*5bb0*/  IMAD.WIDE R8, R6, 0x2, R162 ;  /* 0x0000000206087825 */ /* 0x002fc600078e02a2 */
[----:B------:R-:W5:Y:S01]  /*5bc0*/  LDL.64 R162, [R1+0x4a8] ;  /* 0x0004a80001a27983 */ /* 0x000f620000100a00 */
[----:B----4-:R-:W-:-:S03]  /*5bd0*/  IMAD.WIDE R124, R6, 0x2, R124 ;  /* 0x00000002067c7825 */ /* 0x010fc600078e027c */
[----:B------:R-:W4:Y:S04]  /*5be0*/  LDG.E.U16 R20, desc[UR10][R18.64] ;  /* 0x0000000a12147981 */ /* 0x000f28000c1e1500 */
[----:B------:R0:W4:Y:S04]  /*5bf0*/  LDG.E.U16 R146, desc[UR10][R124.64] ;  /* 0x0000000a7c927981 */ /* 0x000128000c1e1500 */
[----:B------:R-:W4:Y:S01]  /*5c00*/  LDG.E.U16 R9, desc[UR10][R8.64] ;  /* 0x0000000a08097981 */ /* 0x000f22000c1e1500 */
[----:B0-----:R-:W-:-:S03]  /*5c10*/  IMAD.WIDE R124, R6, 0x2, R194 ;  /* 0x00000002067c7825 */ /* 0x001fc600078e02c2 */
[----:B------:R-:W4:Y:S04]  /*5c20*/  LDL.64 R194, [R1+0x410] ;  /* 0x0004100001c27983 */ /* 0x000f280000100a00 */
[----:B------:R-:W4:Y:S01]  /*5c30*/  LDG.E.U16 R125, desc[UR10][R124.64] ;  /* 0x0000000a7c7d7981 */ /* 0x000f22000c1e1500 */
[----:B------:R-:W-:-:S04]  /*5c40*/  IMAD.WIDE R18, R6, 0x2, R144 ;  /* 0x0000000206127825 */ /* 0x000fc800078e0290 */
[----:B--2---:R-:W-:-:S04]  /*5c50*/  IMAD.WIDE R152, R6, 0x2, R152 ;  /* 0x0000000206987825 */ /* 0x004fc800078e0298 */
[C---:B---3--:R-:W-:Y:S01]  /*5c60*/  IMAD.WIDE R28, R6.reuse, 0x2, R28 ;  /* 0x00000002061c7825 */ /* 0x048fe200078e021c */
[----:B------:R0:W2:Y:S04]  /*5c70*/  LDG.E.U16 R124, desc[UR10][R152.64] ;  /* 0x0000000a987c7981 */ /* 0x0000a8000c1e1500 */
[----:B------:R1:W3:Y:S01]  /*5c80*/  LDG.E.U16 R145, desc[UR10][R28.64] ;  /* 0x0000000a1c917981 */ /* 0x0002e2000c1e1500 */
[----:B0-----:R-:W-:-:S03]  /*5c90*/  IMAD.WIDE R152, R6, 0x2, R184 ;  /* 0x0000000206987825 */ /* 0x001fc600078e02b8 */
[----:B------:R-:W2:Y:S01]  /*5ca0*/  LDL.64 R184, [R1+0x4a0] ;  /* 0x0004a00001b87983 */ /* 0x000ea20000100a00 */
[----:B-1----:R-:W-:-:S03]  /*5cb0*/  IMAD.WIDE R28, R6, 0x2, R192 ;  /* 0x00000002061c7825 */ /* 0x002fc600078e02c0 */
[----:B------:R-:W3:Y:S04]  /*5cc0*/  LDL.64 R192, [R1+0x478] ;  /* 0x0004780001c07983 */ /* 0x000ee80000100a00 */
[----:B------:R0:W3:Y:S02]  /*5cd0*/  LDG.E.U16 R114, desc[UR10][R28.64] ;  /* 0x0000000a1c727981 */ /* 0x0000e4000c1e1500 */
[C---:B0-----:R-:W-:Y:S02]  /*5ce0*/  IMAD.WIDE R28, R6.reuse, 0x2, R186 ;  /* 0x00000002061c7825 */ /* 0x041fe400078e02ba */
[----:B------:R-:W3:Y:S02]  /*5cf0*/  LDL.64 R186, [R1+0x498] ;  /* 0x0004980001ba7983 */ /* 0x000ee40000100a00 */
[----:B------:R-:W-:-:S02]  /*5d00*/  IMAD.WIDE R134, R6, 0x2, R134 ;  /* 0x0000000206867825 */ /* 0x000fc400078e0286 */
[----:B------:R-:W4:Y:S02]  /*5d10*/  LDG.E.U16 R29, desc[UR10][R28.64] ;  /* 0x0000000a1c1d7981 */ /* 0x000f24000c1e1500 */
[C---:B------:R-:W-:Y:S02]  /*5d20*/  IMAD.WIDE R158, R6.reuse, 0x2, R158 ;  /* 0x00000002069e7825 */ /* 0x040fe400078e029e */
[----:B------:R-:W4:Y:S04]  /*5d30*/  LDG.E.U16 R8, desc[UR10][R134.64] ;  /* 0x0000000a86087981 */ /* 0x000f28000c1e1500 */
[----:B------:R-:W4:Y:S04]  /*5d40*/  LDG.E.U16 R28, desc[UR10][R152.64] ;  /* 0x0000000a981c7981 */ /* 0x000f28000c1e1500 */
[----:B------:R0:W4:Y:S04]  /*5d50*/  LDG.E.U16 R135, desc[UR10][R18.64] ;  /* 0x0000000a12877981 */ /* 0x000128000c1e1500 */
[----:B------:R1:W4:Y:S01]  /*5d60*/  LDG.E.U16 R134, desc[UR10][R158.64] ;  /* 0x0000000a9e867981 */ /* 0x000322000c1e1500 */
[----:B0-----:R-:W-:-:S03]  /*5d70*/  IMAD.WIDE R18, R6, 0x2, R190 ;  /* 0x0000000206127825 */ /* 0x001fc600078e02be */
[----:B------:R-:W4:Y:S01]  /*5d80*/  LDL.64 R190, [R1+0x488] ;  /* 0x0004880001be7983 */ /* 0x000f220000100a00 */
[----:B-1----:R-:W-:-:S03]  /*5d90*/  IMAD.WIDE R158, R6, 0x2, R188 ;  /* 0x00000002069e7825 */ /* 0x002fc600078e02bc */
[----:B------:R0:W4:Y:S04]  /*5da0*/  LDG.E.U16 R113, desc[UR10][R18.64] ;  /* 0x0000000a12717981 */ /* 0x000128000c1e1500 */
[----:B------:R1:W4:Y:S01]  /*5db0*/  LDG.E.U16 R39, desc[UR10][R158.64] ;  /* 0x0000000a9e277981 */ /* 0x000322000c1e1500 */
[----:B-----5:R-:W-:-:S03]  /*5dc0*/  IMAD.WIDE R160, R6, 0x2, R160 ;  /* 0x0000000206a07825 */ /* 0x020fc600078e02a0 */
[----:B------:R-:W5:Y:S01]  /*5dd0*/  LDL.64 R188, [R1+0x460] ;  /* 0x0004600001bc7983 */ /* 0x000f620000100a00 */
[----:B0-----:R-:W-:-:S03]  /*5de0*/  IMAD.WIDE R18, R6, 0x2, R182 ;  /* 0x0000000206127825 */ /* 0x001fc600078e02b6 */
[----:B------:R-:W5:Y:S01]  /*5df0*/  LDL.64 R182, [R1+0x490] ;  /* 0x0004900001b67983 */ /* 0x000f620000100a00 */
[----:B-1----:R-:W-:-:S03]  /*5e00*/  IMAD.WIDE R158, R6, 0x2, R164 ;  /* 0x00000002069e7825 */ /* 0x002fc600078e02a4 */
[----:B------:R-:W5:Y:S01]  /*5e10*/  LDG.E.U16 R19, desc[UR10][R18.64] ;  /* 0x0000000a12137981 */ /* 0x000f62000c1e1500 */
[----:B------:R-:W-:-:S03]  /*5e20*/  IMAD.WIDE R152, R6, 0x2, R162 ;  /* 0x0000000206987825 */ /* 0x000fc600078e02a2 */
[----:B------:R0:W5:Y:S01]  /*5e30*/  LDG.E.U16 R40, desc[UR10][R160.64] ;  /* 0x0000000aa0287981 */ /* 0x000162000c1e1500 */
[----:B------:R-:W-:-:S03]  /*5e40*/  IMAD.WIDE R162, R169, 0x2, R156 ;  /* 0x00000002a9a27825 */ /* 0x000fc600078e029c */
[----:B------:R-:W5:Y:S04]  /*5e50*/  LDG.E.U16 R5, desc[UR10][R152.64] ;  /* 0x0000000a98057981 */ /* 0x000f68000c1e1500 */
[----:B------:R1:W5:Y:S01]  /*5e60*/  LDG.E.U16 R18, desc[UR10][R158.64] ;  /* 0x0000000a9e127981 */ /* 0x000362000c1e1500 */
[----:B------:R-:W-:-:S04]  /*5e70*/  IMAD.WIDE R164, R169, 0x2, R154 ;  /* 0x00000002a9a47825 */ /* 0x000fc800078e029a */
[----:B0-----:R-:W-:-:S04]  /*5e80*/  IMAD.WIDE R160, R180, 0x2, R156 ;  /* 0x00000002b4a07825 */ /* 0x001fc800078e029c */
[----:B-1----:R-:W-:-:S04]  /*5e90*/  IMAD.WIDE R158, R0, 0x2, R154 ;  /* 0x00000002009e7825 */ /* 0x002fc800078e029a */
[----:B------:R-:W-:-:S04]  /*5ea0*/  IMAD.WIDE R162, R6, 0x2, R162 ;  /* 0x0000000206a27825 */ /* 0x000fc800078e02a2 */
[C---:B------:R-:W-:Y:S01]  /*5eb0*/  IMAD.WIDE R158, R6.reuse, 0x2, R158 ;  /* 0x00000002069e7825 */ /* 0x040fe200078e029e */
[----:B------:R-:W5:Y:S03]  /*5ec0*/  LDG.E.U16 R144, desc[UR10][R162.64] ;  /* 0x0000000aa2907981 */ /* 0x000f66000c1e1500 */
[C---:B------:R-:W-:Y:S01]  /*5ed0*/  IMAD.WIDE R160, R6.reuse, 0x2, R160 ;  /* 0x0000000206a07825 */ /* 0x040fe200078e02a0 */
[----:B------:R0:W5:Y:S03]  /*5ee0*/  LDG.E.U16 R2, desc[UR10][R158.64] ;  /* 0x0000000a9e027981 */ /* 0x000166000c1e1500 */
[----:B------:R-:W-:Y:S01]  /*5ef0*/  IMAD.WIDE R164, R6, 0x2, R164 ;  /* 0x0000000206a47825 */ /* 0x000fe200078e02a4 */
[----:B------:R1:W5:Y:S03]  /*5f00*/  LDG.E.U16 R16, desc[UR10][R160.64] ;  /* 0x0000000aa0107981 */ /* 0x000366000c1e1500 */
[----:B------:R-:W-:Y:S01]  /*5f10*/  IMAD.WIDE R152, R0, 0x2, R156 ;  /* 0x0000000200987825 */ /* 0x000fe200078e029c */
[----:B------:R1:W5:Y:S01]  /*5f20*/  LDG.E.U16 R123, desc[UR10][R164.64] ;  /* 0x0000000aa47b7981 */ /* 0x000362000c1e1500 */
[----:B0-----:R-:W-:-:S02]  /*5f30*/  SHF.L.U32 R158, R169, 0x2, RZ ;  /* 0x00000002a99e7819 */ /* 0x001fc400000006ff */
[----:B------:R-:W-:Y:S02]  /*5f40*/  IMAD R162, R169, 0x3, RZ ;  /* 0x00000003a9a27824 */ /* 0x000fe400078e02ff */
[----:B------:R-:W-:-:S04]  /*5f50*/  IMAD.WIDE R152, R6, 0x2, R152 ;  /* 0x0000000206987825 */ /* 0x000fc800078e0298 */
[C---:B-1----:R-:W-:Y:S01]  /*5f60*/  IMAD.WIDE R160, R162.reuse, 0x2, R154 ;  /* 0x00000002a2a07825 */ /* 0x042fe200078e029a */
[----:B------:R0:W5:Y:S03]  /*5f70*/  LDG.E.U16 R0, desc[UR10][R152.64] ;  /* 0x0000000a98007981 */ /* 0x000166000c1e1500 */
[----:B------:R-:W-:-:S04]  /*5f80*/  IMAD.WIDE R162, R162, 0x2, R156 ;  /* 0x00000002a2a27825 */ /* 0x000fc800078e029c */
[----:B------:R-:W-:-:S04]  /*5f90*/  IMAD.WIDE R164, R158, 0x2, R154 ;  /* 0x000000029ea47825 */ /* 0x000fc800078e029a */
[----:B------:R-:W-:-:S04]  /*5fa0*/  IMAD.WIDE R158, R158, 0x2, R156 ;  /* 0x000000029e9e7825 */ /* 0x000fc800078e029c */
[----:B------:R-:W-:Y:S02]  /*5fb0*/  IMAD R174, R169, 0x5, RZ ;  /* 0x00000005a9ae7824 */ /* 0x000fe400078e02ff */
[----:B------:R-:W-:-:S04]  /*5fc0*/  IMAD.WIDE R160, R6, 0x2, R160 ;  /* 0x0000000206a07825 */ /* 0x000fc800078e02a0 */
[----:B------:R-:W-:Y:S01]  /*5fd0*/  IMAD.WIDE R162, R6, 0x2, R162 ;  /* 0x0000000206a27825 */ /* 0x000fe200078e02a2 */
[----:B------:R1:W5:Y:S03]  /*5fe0*/  LDG.E.U16 R167, desc[UR10][R160.64] ;  /* 0x0000000aa0a77981 */ /* 0x000366000c1e1500 */
[----:B0-----:R-:W-:Y:S01]  /*5ff0*/  IMAD.WIDE R152, R174, 0x2, R154 ;  /* 0x00000002ae987825 */ /* 0x001fe200078e029a */
[----:B------:R0:W5:Y:S03]  /*6000*/  LDG.E.U16 R168, desc[UR10][R162.64] ;  /* 0x0000000aa2a87981 */ /* 0x000166000c1e1500 */
[----:B------:R-:W-:-:S04]  /*6010*/  IMAD.WIDE R158, R6, 0x2, R158 ;  /* 0x00000002069e7825 */ /* 0x000fc800078e029e */
[----:B------:R-:W-:Y:S02]  /*6020*/  IMAD R178, R169, 0x6, RZ ;  /* 0x00000006a9b27824 */ /* 0x000fe400078e02ff */
[----:B-1----:R-:W-:Y:S02]  /*6030*/  IMAD.WIDE R160, R174, 0x2, R156 ;  /* 0x00000002aea07825 */ /* 0x002fe400078e029c */
[----:B------:R2:W5:Y:S02]  /*6040*/  LDG.E.U16 R174, desc[UR10][R158.64] ;  /* 0x0000000a9eae7981 */ /* 0x000564000c1e1500 */
[----:B0-----:R-:W-:-:S04]  /*6050*/  IMAD.WIDE R162, R6, 0x2, R152 ;  /* 0x0000000206a27825 */ /* 0x001fc800078e0298 */
[----:B------:R-:W-:Y:S01]  /*6060*/  IMAD.WIDE R152, R178, 0x2, R154 ;  /* 0x00000002b2987825 */ /* 0x000fe200078e029a */
[----:B------:R-:W5:Y:S03]  /*6070*/  LDG.E.U16 R176, desc[UR10][R162.64] ;  /* 0x0000000aa2b07981 */ /* 0x000f66000c1e1500 */
[----:B------:R-:W-:-:S04]  /*6080*/  IMAD.WIDE R160, R6, 0x2, R160 ;  /* 0x0000000206a07825 */ /* 0x000fc800078e02a0 */
[C---:B------:R-:W-:Y:S02]  /*6090*/  IMAD.WIDE R152, R6.reuse, 0x2, R152 ;  /* 0x0000000206987825 */ /* 0x040fe400078e0298 */
[----:B------:R-:W5:Y:S04]  /*60a0*/  LDG.E.U16 R160, desc[UR10][R160.64] ;  /* 0x0000000aa0a07981 */ /* 0x000f68000c1e1500 */
[----:B------:R3:W5:Y:S01]  /*60b0*/  LDG.E.U16 R161, desc[UR10][R152.64] ;  /* 0x0000000a98a17981 */ /* 0x000762000c1e1500 */
[----:B--2---:R-:W-:-:S03]  /*60c0*/  IMAD.WIDE R158, R6, 0x2, R184 ;  /* 0x00000002069e7825 */ /* 0x004fc600078e02b8 */
[----:B------:R-:W2:Y:S01]  /*60d0*/  LDL.64 R184, [R1+0x470] ;  /* 0x0004700001b87983 */ /* 0x000ea20000100a00 */
[----:B---3--:R-:W-:-:S03]  /*60e0*/  IMAD.WIDE R152, R6, 0x2, R186 ;  /* 0x0000000206987825 */ /* 0x008fc600078e02ba */
[----:B------:R-:W3:Y:S01]  /*60f0*/  LDL.64 R186, [R1+0x408] ;  /* 0x0004080001ba7983 */ /* 0x000ee20000100a00 */
[----:B------:R-:W-:-:S04]  /*6100*/  IMAD.WIDE R164, R6, 0x2, R164 ;  /* 0x0000000206a47825 */ /* 0x000fc800078e02a4 */
[----:B------:R-:W-:Y:S01]  /*6110*/  IMAD.WIDE R162, R178, 0x2, R156 ;  /* 0x00000002b2a27825 */ /* 0x000fe200078e029c */
[----:B------:R0:W3:Y:S04]  /*6120*/  LDG.E.U16 R169, desc[UR10][R164.64] ;  /* 0x0000000aa4a97981 */ /* 0x0000e8000c1e1500 */
[----:B------:R-:W3:Y:S01]  /*6130*/  LDG.E.U16 R178, desc[UR10][R158.64] ;  /* 0x0000000a9eb27981 */ /* 0x000ee2000c1e1500 */
[----:B0-----:R-:W-:-:S03]  /*6140*/  IMAD.WIDE R164, R180, 0x2, R154 ;  /* 0x00000002b4a47825 */ /* 0x001fc600078e029a */
[----:B------:R4:W3:Y:S01]  /*6150*/  LDG.E.U16 R180, desc[UR10][R152.64] ;  /* 0x0000000a98b47981 */ /* 0x0008e2000c1e1500 */
[----:B------:R-:W-:-:S06]  /*6160*/  IMAD.WIDE R162, R6, 0x2, R162 ;  /* 0x0000000206a27825 */ /* 0x000fcc00078e02a2 */
[----:B------:R-:W3:Y:S01]  /*6170*/  LDG.E.U16 R162, desc[UR10][R162.64] ;  /* 0x0000000aa2a27981 */ /* 0x000ee2000c1e1500 */
[----:B----4-:R-:W-:-:S03]  /*6180*/  IMAD.WIDE R152, R6, 0x2, R190 ;  /* 0x0000000206987825 */ /* 0x010fc600078e02be */
[----:B------:R-:W4:Y:S04]  /*6190*/  LDL.64 R190, [R1+0x450] ;  /* 0x0004500001be7983 */ /* 0x000f280000100a00 */
[----:B------:R0:W4:Y:S01]  /*61a0*/  LDG.E.U16 R163, desc[UR10][R152.64] ;  /* 0x0000000a98a37981 */ /* 0x000122000c1e1500 */
[----:B-----5:R-:W-:-:S05]  /*61b0*/  IMAD.WIDE R158, R6, 0x2, R182 ;  /* 0x00000002069e7825 */ /* 0x020fca00078e02b6 */
[----:B------:R1:W5:Y:S01]  /*61c0*/  LDG.E.U16 R182, desc[UR10][R158.64] ;  /* 0x0000000a9eb67981 */ /* 0x000362000c1e1500 */
[----:B0-----:R-:W-:-:S03]  /*61d0*/  IMAD.WIDE R152, R6, 0x2, R192 ;  /* 0x0000000206987825 */ /* 0x001fc600078e02c0 */
[----:B------:R-:W4:Y:S01]  /*61e0*/  LDL.64 R192, [R1+0x3f8] ;  /* 0x0003f80001c07983 */ /* 0x000f220000100a00 */
[----:B-1----:R-:W-:-:S03]  /*61f0*/  IMAD.WIDE R158, R6, 0x2, R202 ;  /* 0x00000002069e7825 */ /* 0x002fc600078e02ca */
[----:B------:R-:W4:Y:S01]  /*6200*/  LDL.64 R202, [R1+0x3f0] ;  /* 0x0003f00001ca7983 */ /* 0x000f220000100a00 */
[----:B------:R-:W-:-:S03]  /*6210*/  IMAD.WIDE R164, R6, 0x2, R164 ;  /* 0x0000000206a47825 */ /* 0x000fc600078e02a4 */
[----:B------:R-:W4:Y:S04]  /*6220*/  LDG.E.U16 R158, desc[UR10][R158.64] ;  /* 0x0000000a9e9e7981 */ /* 0x000f28000c1e1500 */
[----:B------:R-:W4:Y:S04]  /*6230*/  LDG.E.U16 R164, desc[UR10][R164.64] ;  /* 0x0000000aa4a47981 */ /* 0x000f28000c1e1500 */
[----:B------:R0:W5:Y:S02]  /*6240*/  LDG.E.U16 R159, desc[UR10][R152.64] ;  /* 0x0000000a989f7981 */ /* 0x000164000c1e1500 */
[----:B0-----:R-:W-:-:S02]  /*6250*/  IMAD.WIDE R152, R6, 0x2, R200 ;  /* 0x0000000206987825 */ /* 0x001fc400078e02c8 */
[----:B------:R-:W5:Y:S04]  /*6260*/  LDL.64 R200, [R1+0x3e8] ;  /* 0x0003e80001c87983 */ /* 0x000f680000100a00 */
[----:B------:R0:W5:Y:S02]  /*6270*/  LDG.E.U16 R165, desc[UR10][R152.64] ;  /* 0x0000000a98a57981 */ /* 0x000164000c1e1500 */
[C---:B0-----:R-:W-:Y:S02]  /*6280*/  IMAD.WIDE R152, R6.reuse, 0x2, R194 ;  /* 0x0000000206987825 */ /* 0x041fe400078e02c2 */
[----:B------:R-:W5:Y:S04]  /*6290*/  LDL.64 R194, [R1+0x440] ;  /* 0x0004400001c27983 */ /* 0x000f680000100a00 */
[----:B------:R2:W5:Y:S02]  /*62a0*/  LDG.E.U16 R183, desc[UR10][R152.64] ;  /* 0x0000000a98b77981 */ /* 0x000564000c1e1500 */
[----:B--2---:R-:W-:-:S05]  /*62b0*/  IMAD.WIDE R152, R6, 0x2, R184 ;  /* 0x0000000206987825 */ /* 0x004fca00078e02b8 */
[----:B------:R0:W2:Y:S02]  /*62c0*/  LDG.E.U16 R184, desc[UR10][R152.64] ;  /* 0x0000000a98b87981 */ /* 0x0000a4000c1e1500 */
[C---:B0-----:R-:W-:Y:S02]  /*62d0*/  IMAD.WIDE R152, R6.reuse, 0x2, R196 ;  /* 0x0000000206987825 */ /* 0x041fe400078e02c4 */
[----:B------:R-:W2:Y:S04]  /*62e0*/  LDL.64 R196, [R1+0x3e0] ;  /* 0x0003e00001c47983 */ /* 0x000ea80000100a00 */
[----:B------:R3:W2:Y:S02]  /*62f0*/  LDG.E.U16 R185, desc[UR10][R152.64] ;  /* 0x0000000a98b97981 */ /* 0x0006a4000c1e1500 */
[----:B---3--:R-:W-:-:S05]  /*6300*/  IMAD.WIDE R152, R6, 0x2, R186 ;  /* 0x0000000206987825 */ /* 0x008fca00078e02ba */
[----:B------:R0:W3:Y:S02]  /*6310*/  LDG.E.U16 R186, desc[UR10][R152.64] ;  /* 0x0000000a98ba7981 */ /* 0x0000e4000c1e1500 */
[C---:B0-----:R-:W-:Y:S02]  /*6320*/  IMAD.WIDE R152, R6.reuse, 0x2, R206 ;  /* 0x0000000206987825 */ /* 0x041fe400078e02ce */
[----:B------:R-:W3:Y:S04]  /*6330*/  LDL.64 R206, [R1+0x438] ;  /* 0x0004380001ce7983 */ /* 0x000ee80000100a00 */
[----:B------:R0:W3:Y:S02]  /*6340*/  LDG.E.U16 R187, desc[UR10][R152.64] ;  /* 0x0000000a98bb7981 */ /* 0x0000e4000c1e1500 */
[----:B0-----:R-:W-:-:S05]  /*6350*/  IMAD.WIDE R152, R6, 0x2, R188 ;  /* 0x0000000206987825 */ /* 0x001fca00078e02bc */
[----:B------:R0:W3:Y:S02]  /*6360*/  LDG.E.U16 R188, desc[UR10][R152.64] ;  /* 0x0000000a98bc7981 */ /* 0x0000e4000c1e1500 */
[C---:B0-----:R-:W-:Y:S02]  /*6370*/  IMAD.WIDE R152, R6.reuse, 0x2, R198 ;  /* 0x0000000206987825 */ /* 0x041fe400078e02c6 */
[----:B------:R-:W3:Y:S04]  /*6380*/  LDL.64 R198, [R1+0x3d8] ;  /* 0x0003d80001c67983 */ /* 0x000ee80000100a00 */
[----:B------:R4:W3:Y:S02]  /*6390*/  LDG.E.U16 R189, desc[UR10][R152.64] ;  /* 0x0000000a98bd7981 */ /* 0x0008e4000c1e1500 */
[----:B----4-:R-:W-:-:S05]  /*63a0*/  IMAD.WIDE R152, R6, 0x2, R190 ;  /* 0x0000000206987825 */ /* 0x010fca00078e02be */
[----:B------:R0:W4:Y:S02]  /*63b0*/  LDG.E.U16 R190, desc[UR10][R152.64] ;  /* 0x0000000a98be7981 */ /* 0x000124000c1e1500 */
[C---:B0-----:R-:W-:Y:S02]  /*63c0*/  IMAD.WIDE R152, R6.reuse, 0x2, R210 ;  /* 0x0000000206987825 */ /* 0x041fe400078e02d2 */
[----:B------:R-:W4:Y:S04]  /*63d0*/  LDL.64 R210, [R1+0x420] ;  /* 0x0004200001d27983 */ /* 0x000f280000100a00 */
[----:B------:R0:W4:Y:S02]  /*63e0*/  LDG.E.U16 R191, desc[UR10][R152.64] ;  /* 0x0000000a98bf7981 */ /* 0x000124000c1e1500 */
[----:B0-----:R-:W-:-:S05]  /*63f0*/  IMAD.WIDE R152, R6, 0x2, R192 ;  /* 0x0000000206987825 */ /* 0x001fca00078e02c0 */
[----:B------:R0:W4:Y:S02]  /*6400*/  LDG.E.U16 R192, desc[UR10][R152.64] ;  /* 0x0000000a98c07981 */ /* 0x000124000c1e1500 */
[C---:B0-----:R-:W-:Y:S02]  /*6410*/  IMAD.WIDE R152, R6.reuse, 0x2, R202 ;  /* 0x0000000206987825 */ /* 0x041fe400078e02ca */
[----:B------:R-:W4:Y:S04]  /*6420*/  LDL.64 R202, [R1+0x3c0] ;  /* 0x0003c00001ca7983 */ /* 0x000f280000100a00 */
[----:B------:R5:W4:Y:S02]  /*6430*/  LDG.E.U16 R193, desc[UR10][R152.64] ;  /* 0x0000000a98c17981 */ /* 0x000b24000c1e1500 */
[----:B-----5:R-:W-:-:S05]  /*6440*/  IMAD.WIDE R152, R6, 0x2, R194 ;  /* 0x0000000206987825 */ /* 0x020fca00078e02c2 */
[----:B------:R0:W5:Y:S02]  /*6450*/  LDG.E.U16 R194, desc[UR10][R152.64] ;  /* 0x0000000a98c27981 */ /* 0x000164000c1e1500 */
[C---:B0-----:R-:W-:Y:S02]  /*6460*/  IMAD.WIDE R152, R6.reuse, 0x2, R200 ;  /* 0x0000000206987825 */ /* 0x041fe400078e02c8 */
[----:B------:R-:W4:Y:S04]  /*6470*/  LDL.64 R200, [R1+0x430] ;  /* 0x0004300001c87983 */ /* 0x000f280000100a00 */
[----:B------:R2:W5:Y:S02]  /*6480*/  LDG.E.U16 R195, desc[UR10][R152.64] ;  /* 0x0000000a98c37981 */ /* 0x000564000c1e1500 */
[----:B--2---:R-:W-:-:S05]  /*6490*/  IMAD.WIDE R152, R6, 0x2, R196 ;  /* 0x0000000206987825 */ /* 0x004fca00078e02c4 */
[----:B------:R3:W2:Y:S02]  /*64a0*/  LDG.E.U16 R196, desc[UR10][R152.64] ;  /* 0x0000000a98c47981 */ /* 0x0006a4000c1e1500 */
[C---:B---3--:R-:W-:Y:S02]  /*64b0*/  IMAD.WIDE R152, R6.reuse, 0x2, R206 ;  /* 0x0000000206987825 */ /* 0x048fe400078e02ce */
[----:B------:R-:W3:Y:S04]  /*64c0*/  LDL.64 R206, [R1+0x3b8] ;  /* 0x0003b80001ce7983 */ /* 0x000ee80000100a00 */
[----:B------:R0:W2:Y:S02]  /*64d0*/  LDG.E.U16 R197, desc[UR10][R152.64] ;  /* 0x0000000a98c57981 */ /* 0x0000a4000c1e1500 */
[----:B0-----:R-:W-:-:S05]  /*64e0*/  IMAD.WIDE R152, R6, 0x2, R198 ;  /* 0x0000000206987825 */ /* 0x001fca00078e02c6 */
[----:B------:R0:W2:Y:S02]  /*64f0*/  LDG.E.U16 R198, desc[UR10][R152.64] ;  /* 0x0000000a98c67981 */ /* 0x0000a4000c1e1500 */
[C---:B0-----:R-:W-:Y:S02]  /*6500*/  IMAD.WIDE R152, R6.reuse, 0x2, R214 ;  /* 0x0000000206987825 */ /* 0x041fe400078e02d6 */
[----:B------:R-:W2:Y:S04]  /*6510*/  LDL.64 R214, [R1+0x3a0] ;  /* 0x0003a00001d67983 */ /* 0x000ea80000100a00 */
[----:B------:R4:W2:Y:S02]  /*6520*/  LDG.E.U16 R199, desc[UR10][R152.64] ;  /* 0x0000000a98c77981 */ /* 0x0008a4000c1e1500 */
[----:B----4-:R-:W-:-:S05]  /*6530*/  IMAD.WIDE R152, R6, 0x2, R200 ;  /* 0x0000000206987825 */ /* 0x010fca00078e02c8 */
[----:B------:R0:W4:Y:S02]  /*6540*/  LDG.E.U16 R200, desc[UR10][R152.64] ;  /* 0x0000000a98c87981 */ /* 0x000124000c1e1500 */
[C---:B0-----:R-:W-:Y:S01]  /*6550*/  IMAD.WIDE R152, R6.reuse, 0x2, R230 ;  /* 0x0000000206987825 */ /* 0x041fe200078e02e6 */
[----:B------:R-:W0:Y:S04]  /*6560*/  S2R R252, SR_TID.X ;  /* 0x0000000000fc7919 */ /* 0x000e280000002100 */
[----:B------:R1:W4:Y:S04]  /*6570*/  LDG.E.U16 R201, desc[UR10][R152.64] ;  /* 0x0000000a98c97981 */ /* 0x000328000c1e1500 */
[----:B------:R-:W4:Y:S01]  /*6580*/  LDL.64 R230, [R1+0x358] ;  /* 0x0003580001e67983 */ /* 0x000f220000100a00 */
[----:B-1----:R-:W-:-:S05]  /*6590*/  IMAD.WIDE R152, R6, 0x2, R202 ;  /* 0x0000000206987825 */ /* 0x002fca00078e02ca */
[----:B------:R1:W4:Y:S02]  /*65a0*/  LDG.E.U16 R202, desc[UR10][R152.64] ;  /* 0x0000000a98ca7981 */ /* 0x000324000c1e1500 */
[C---:B-1----:R-:W-:Y:S02]  /*65b0*/  IMAD.WIDE R152, R6.reuse, 0x2, R226 ;  /* 0x0000000206987825 */ /* 0x042fe400078e02e2 */
[----:B------:R-:W4:Y:S04]  /*65c0*/  LDL.64 R226, [R1+0x350] ;  /* 0x0003500001e27983 */ /* 0x000f280000100a00 */
[----:B------:R3:W4:Y:S02]  /*65d0*/  LDG.E.U16 R203, desc[UR10][R152.64] ;  /* 0x0000000a98cb7981 */ /* 0x000724000c1e1500 */
[----:B---3--:R-:W-:-:S05]  /*65e0*/  IMAD.WIDE R152, R6, 0x2, R206 ;  /* 0x0000000206987825 */ /* 0x008fca00078e02ce */
[----:B------:R1:W3:Y:S02]  /*65f0*/  LDG.E.U16 R206, desc[UR10][R152.64] ;  /* 0x0000000a98ce7981 */ /* 0x0002e4000c1e1500 */
[C---:B-1----:R-:W-:Y:S02]  /*6600*/  IMAD.WIDE R152, R6.reuse, 0x2, R222 ;  /* 0x0000000206987825 */ /* 0x042fe400078e02de */
[----:B------:R-:W3:Y:S04]  /*6610*/  LDL.64 R222, [R1+0x348] ;  /* 0x0003480001de7983 */ /* 0x000ee80000100a00 */
[----:B------:R1:W3:Y:S02]  /*6620*/  LDG.E.U16 R207, desc[UR10][R152.64] ;  /* 0x0000000a98cf7981 */ /* 0x0002e4000c1e1500 */
[----:B-1----:R-:W-:-:S05]  /*6630*/  IMAD.WIDE R152, R6, 0x2, R210 ;  /* 0x0000000206987825 */ /* 0x002fca00078e02d2 */
[----:B------:R1:W3:Y:S02]  /*6640*/  LDG.E.U16 R210, desc[UR10][R152.64] ;  /* 0x0000000a98d27981 */ /* 0x0002e4000c1e1500 */
[C---:B-1----:R-:W-:Y:S02]  /*6650*/  IMAD.WIDE R152, R6.reuse, 0x2, R218 ;  /* 0x0000000206987825 */ /* 0x042fe400078e02da */
[----:B------:R-:W3:Y:S04]  /*6660*/  LDL.64 R218, [R1+0x340] ;  /* 0x0003400001da7983 */ /* 0x000ee80000100a00 */
[----:B------:R2:W3:Y:S02]  /*6670*/  LDG.E.U16 R211, desc[UR10][R152.64] ;  /* 0x0000000a98d37981 */ /* 0x0004e4000c1e1500 */
[----:B--2---:R-:W-:-:S06]  /*6680*/  IMAD.WIDE R152, R6, 0x2, R214 ;  /* 0x0000000206987825 */ /* 0x004fcc00078e02d6 */
[----:B------:R1:W2:Y:S01]  /*6690*/  LDG.E.U16 R152, desc[UR10][R152.64] ;  /* 0x0000000a98987981 */ /* 0x0002a2000c1e1500 */
[----:B------:R-:W1:Y:S02]  /*66a0*/  S2R R214, SR_TID.X ;  /* 0x0000000000d67919 */ /* 0x000e640000002100 */
[----:B-1----:R-:W-:Y:S02]  /*66b0*/  LOP3.LUT R153, R214, 0xff, RZ, 0xc0, !PT ;  /* 0x000000ffd6997812 */ /* 0x002fe400078ec0ff */
[----:B------:R-:W2:Y:S03]  /*66c0*/  LDL.64 R214, [R1+0x380] ;  /* 0x0003800001d67983 */ /* 0x000ea60000100a00 */
[----:B------:R-:W-:Y:S01]  /*66d0*/  IMAD.SHL.U32 R153, R153, 0x2, RZ ;  /* 0x0000000299997824 */ /* 0x000fe200078e00ff */
[----:B------:R-:W-:Y:S06]  /*66e0*/  BAR.SYNC.DEFER_BLOCKING 0x0 ;  /* 0x0000000000007b1d */ /* 0x000fec0000010000 */
[----:B------:R1:W-:Y:S02]  /*66f0*/  STS.U16 [R153+UR6], R38 ;  /* 0x0000002699007988 */ /* 0x0003e40008000406 */
[----:B-1----:R-:W1:Y:S02]  /*6700*/  S2R R38, SR_TID.X ;  /* 0x0000000000267919 */ /* 0x002e640000002100 */
[----:B------:R0:W-:Y:S04]  /*6710*/  STS.U16 [R153+UR6+0x200], R3 ;  /* 0x0002000399007988 */ /* 0x0001e80008000406 */
[----:B------:R1:W-:Y:S01]  /*6720*/  STS.U16 [R153+UR6+0x8200], R33 ;  /* 0x0082002199007988 */ /* 0x0003e20008000406 */
[----:B0-----:R-:W-:-:S03]  /*6730*/  LOP3.LUT R3, R153, 0x10, RZ, 0x3c, !PT ;  /* 0x0000001099037812 */ /* 0x001fc600078e3cff */
[----:B------:R0:W-:Y:S04]  /*6740*/  STS.U16 [R153+UR6+0x2000], R4 ;  /* 0x0020000499007988 */ /* 0x0001e80008000406 */
[----:B------:R-:W-:Y:S04]  /*6750*/  STS.U16 [R153+UR6+0x2200], R166 ;  /* 0x002200a699007988 */ /* 0x000fe80008000406 */
[----:B------:R-:W-:Y:S04]  /*6760*/  STS.U16 [R153+UR6+0x4000], R151 ;  /* 0x0040009799007988 */ /* 0x000fe80008000406 */
[----:B------:R-:W-:Y:S01]  /*6770*/  STS.U16 [R153+UR6+0x4200], R150 ;  /* 0x0042009699007988 */ /* 0x000fe20008000406 */
[----:B-1----:R-:W-:-:S03]  /*6780*/  LOP3.LUT R33, R38, 0x7, RZ, 0xc0, !PT ;  /* 0x0000000726217812 */ /* 0x002fc600078ec0ff */
[----:B------:R-:W-:Y:S04]  /*6790*/  STS.U16 [R153+UR6+0x6000], R149 ;  /* 0x0060009599007988 */ /* 0x000fe80008000406 */
[----:B------:R-:W-:Y:S01]  /*67a0*/  STS.U16 [R153+UR6+0x6200], R148 ;  /* 0x0062009499007988 */ /* 0x000fe20008000406 */
[----:B0-----:R-:W-:-:S03]  /*67b0*/  SHF.L.U32 R4, R33, 0x4, RZ ;  /* 0x0000000421047819 */ /* 0x001fc600000006ff */
[----:B------:R-:W-:Y:S04]  /*67c0*/  STS.U16 [R153+UR6+0x8000], R147 ;  /* 0x0080009399007988 */ /* 0x000fe80008000406 */
[----:B------:R0:W-:Y:S04]  /*67d0*/  STS.U16 [R153+UR6+0xa000], R146 ;  /* 0x00a0009299007988 */ /* 0x0001e80008000406 */
[----:B------:R-:W-:Y:S04]  /*67e0*/  STS.U16 [R153+UR6+0xa200], R145 ;  /* 0x00a2009199007988 */ /* 0x000fe80008000406 */
[----:B------:R-:W-:Y:S04]  /*67f0*/  STS.U16 [R153+UR6+0xc000], R180 ;  /* 0x00c000b499007988 */ /* 0x000fe80008000406 */
[----:B------:R-:W-:Y:S04]  /*6800*/  STS.U16 [R153+UR6+0xc200], R182 ;  /* 0x00c200b699007988 */ /* 0x000fe80008000406 */
[----:B------:R-:W-:Y:S04]  /*6810*/  STS.U16 [R153+UR6+0xe000], R165 ;  /* 0x00e000a599007988 */ /* 0x000fe80008000406 */
[----:B------:R-:W-:Y:S04]  /*6820*/  STS.U16 [R153+UR6+0xe200], R183 ;  /* 0x00e200b799007988 */ /* 0x000fe80008000406 */
[----:B------:R1:W-:Y:S04]  /*6830*/  STS.U16 [R3+UR6+0x400], R123 ;  /* 0x0004007b03007988 */ /* 0x0003e80008000406 */
[----:B------:R-:W-:Y:S04]  /*6840*/  STS.U16 [R3+UR6+0x600], R144 ;  /* 0x0006009003007988 */ /* 0x000fe80008000406 */
[----:B0-----:R-:W2:Y:S01]  /*6850*/  LDL.64 R146, [R1+0x398] ;  /* 0x0003980001927983 */ /* 0x001ea20000100a00 */
[----:B-1----:R-:W-:-:S03]  /*6860*/  LOP3.LUT R123, R38, 0xe0, RZ, 0xc0, !PT ;  /* 0x000000e0267b7812 */ /* 0x002fc600078ec0ff */
[----:B------:R-:W-:Y:S01]  /*6870*/  STS.U16 [R3+UR6+0x2400], R143 ;  /* 0x0024008f03007988 */ /* 0x000fe20008000406 */
[----:B------:R-:W-:Y:S01]  /*6880*/  LEA R4, R123, R4, 0x8 ;  /* 0x000000047b047211 */ /* 0x000fe200078e40ff */
[----:B------:R-:W-:Y:S02]  /*6890*/  IMAD.SHL.U32 R123, R38, 0x2, RZ ;  /* 0x00000002267b7824 */ /* 0x000fe400078e00ff */
        /* <DEDUP_REMOVED lines=12> */
[----:B------:R0:W-:Y:S01]  /*6960*/  STS.U16 [R3+UR6+0xe600], R187 ;  /* 0x00e600bb03007988 */ /* 0x0001e20008000406 */
[----:B------:R-:W-:-:S03]  /*6970*/  LOP3.LUT R4, R4, 0x30, R123, 0x78, !PT ;  /* 0x0000003004047812 */ /* 0x000fc600078e787b */
[----:B------:R-:W2:Y:S04]  /*6980*/  LDL.64 R150, [R1+0x388] ;  /* 0x0003880001967983 */ /* 0x000ea80000100a00 */
[----:B------:R-:W2:Y:S01]  /*6990*/  LDL.64 R148, [R1+0x390] ;  /* 0x0003900001947983 */ /* 0x000ea20000100a00 */
[----:B0-----:R-:W-:-:S05]  /*69a0*/  IMAD.SHL.U32 R3, R38, 0x8, RZ ;  /* 0x0000000826037824 */ /* 0x001fca00078e00ff */
[----:B------:R-:W-:Y:S01]  /*69b0*/  LOP3.LUT R3, R3, 0x30, RZ, 0xc0, !PT ;  /* 0x0000003003037812 */ /* 0x000fe200078ec0ff */
[----:B------:R-:W-:-:S03]  /*69c0*/  IMAD R4, R33, 0x400, R4 ;  /* 0x0000040021047824 */ /* 0x000fc600078e0204 */
[----:B------:R-:W-:Y:S02]  /*69d0*/  LEA R3, R33, R3, 0x6 ;  /* 0x0000000321037211 */ /* 0x000fe400078e30ff */
[----:B------:R-:W-:-:S05]  /*69e0*/  LOP3.LUT R33, R153, 0x20, RZ, 0x3c, !PT ;  /* 0x0000002099217812 */ /* 0x000fca00078e3cff */
[----:B------:R0:W-:Y:S04]  /*69f0*/  STS.U16 [R33+UR6+0xa00], R0 ;  /* 0x000a000021007988 */ /* 0x0001e80008000406 */
[----:B------:R1:W-:Y:S01]  /*6a00*/  STS.U16 [R33+UR6+0x800], R2 ;  /* 0x0008000221007988 */ /* 0x0003e20008000406 */
[----:B0-----:R-:W-:-:S03]  /*6a10*/  LOP3.LUT R0, R153, 0x30, RZ, 0x3c, !PT ;  /* 0x0000003099007812 */ /* 0x001fc600078e3cff */
        /* <DEDUP_REMOVED lines=13> */
[----:B------:R-:W-:Y:S01]  /*6af0*/  STS.U16 [R33+UR6+0xea00], R193 ;  /* 0x00ea00c121007988 */ /* 0x000fe20008000406 */
[----:B-1----:R-:W-:-:S03]  /*6b00*/  LOP3.LUT R2, R153, 0x40, RZ, 0x3c, !PT ;  /* 0x0000004099027812 */ /* 0x002fc600078e3cff */
[----:B------:R-:W-:Y:S04]  /*6b10*/  STS.U16 [R0+UR6+0xc00], R167 ;  /* 0x000c00a700007988 */ /* 0x000fe80008000406 */
[----:B------:R-:W-:Y:S04]  /*6b20*/  STS.U16 [R0+UR6+0xe00], R168 ;  /* 0x000e00a800007988 */ /* 0x000fe80008000406 */
[----:B------:R-:W-:Y:S04]  /*6b30*/  STS.U16 [R0+UR6+0x2c00], R122 ;  /* 0x002c007a00007988 */ /* 0x000fe80008000406 */
[----:B------:R-:W-:Y:S04]  /*6b40*/  STS.U16 [R0+UR6+0x2e00], R121 ;  /* 0x002e007900007988 */ /* 0x000fe80008000406 */
[----:B------:R-:W-:Y:S04]  /*6b50*/  STS.U16 [R0+UR6+0x4c00], R120 ;  /* 0x004c007800007988 */ /* 0x000fe80008000406 */
[----:B------:R-:W-:Y:S04]  /*6b60*/  STS.U16 [R0+UR6+0x4e00], R119 ;  /* 0x004e007700007988 */ /* 0x000fe80008000406 */
[----:B------:R0:W-:Y:S04]  /*6b70*/  STS.U16 [R0+UR6+0x6c00], R118 ;  /* 0x006c007600007988 */ /* 0x0001e80008000406 */
[----:B------:R-:W-:Y:S04]  /*6b80*/  STS.U16 [R0+UR6+0x6e00], R117 ;  /* 0x006e007500007988 */ /* 0x000fe80008000406 */
[----:B------:R-:W-:Y:S04]  /*6b90*/  STS.U16 [R0+UR6+0x8c00], R116 ;  /* 0x008c007400007988 */ /* 0x000fe80008000406 */
[----:B------:R-:W-:Y:S04]  /*6ba0*/  STS.U16 [R0+UR6+0x8e00], R115 ;  /* 0x008e007300007988 */ /* 0x000fe80008000406 */
[----:B------:R-:W-:Y:S04]  /*6bb0*/  STS.U16 [R0+UR6+0xac00], R114 ;  /* 0x00ac007200007988 */ /* 0x000fe80008000406 */
[----:B------:R-:W-:Y:S04]  /*6bc0*/  STS.U16 [R0+UR6+0xae00], R113 ;  /* 0x00ae007100007988 */ /* 0x000fe80008000406 */
[----:B------:R-:W-:Y:S04]  /*6bd0*/  STS.U16 [R0+UR6+0xcc00], R185 ;  /* 0x00cc00b900007988 */ /* 0x000fe80008000406 */
[----:B------:R-:W-:Y:S04]  /*6be0*/  STS.U16 [R0+UR6+0xce00], R188 ;  /* 0x00ce00bc00007988 */ /* 0x000fe80008000406 */
[----:B-----5:R-:W-:Y:S04]  /*6bf0*/  STS.U16 [R0+UR6+0xec00], R195 ;  /* 0x00ec00c300007988 */ /* 0x020fe80008000406 */
[----:B------:R1:W-:Y:S01]  /*6c00*/  STS.U16 [R0+UR6+0xee00], R196 ;  /* 0x00ee00c400007988 */ /* 0x0003e20008000406 */
[----:B------:R-:W-:-:S02]  /*6c10*/  LOP3.LUT R153, R153, 0x50, RZ, 0x3c, !PT ;  /* 0x0000005099997812 */ /* 0x000fc400078e3cff */
[----:B------:R-:W-:Y:S01]  /*6c20*/  LOP3.LUT R3, R3, 0x10, R123, 0x78, !PT ;  /* 0x0000001003037812 */ /* 0x000fe200078e787b */
[----:B0-----:R-:W5:Y:S04]  /*6c30*/  LDL.64 R118, [R1+0x308] ;  /* 0x0003080001767983 */ /* 0x001f680000100a00 */
[----:B------:R-:W5:Y:S01]  /*6c40*/  LDL.64 R120, [R1+0x310] ;  /* 0x0003100001787983 */ /* 0x000f620000100a00 */
[----:B-1----:R-:W-:-:S03]  /*6c50*/  LOP3.LUT R0, R38, 0xff, RZ, 0xc0, !PT ;  /* 0x000000ff26007812 */ /* 0x002fc600078ec0ff */
[----:B------:R-:W5:Y:S01]  /*6c60*/  LDL.64 R126, [R1+0x248] ;  /* 0x00024800017e7983 */ /* 0x000f620000100a00 */
[----:B------:R-:W-:-:S03]  /*6c70*/  SHF.L.U32 R0, R0, 0x1, RZ ;  /* 0x0000000100007819 */ /* 0x000fc600000006ff */
        /* <DEDUP_REMOVED lines=11> */
[----:B------:R-:W-:Y:S01]  /*6d30*/  STS.U16 [R2+UR6+0xb200], R39 ;  /* 0x00b2002702007988 */ /* 0x000fe20008000406 */
[----:B0-----:R-:W-:-:S03]  /*6d40*/  LOP3.LUT R41, R0, 0x70, RZ, 0x3c, !PT ;  /* 0x0000007000297812 */ /* 0x001fc600078e3cff */
[----:B------:R-:W-:Y:S04]  /*6d50*/  STS.U16 [R2+UR6+0xd000], R189 ;  /* 0x00d000bd02007988 */ /* 0x000fe80008000406 */
[----:B------:R-:W-:Y:S04]  /*6d60*/  STS.U16 [R2+UR6+0xd200], R190 ;  /* 0x00d200be02007988 */ /* 0x000fe80008000406 */
[----:B------:R-:W-:Y:S04]  /*6d70*/  STS.U16 [R2+UR6+0xf000], R198 ;  /* 0x00f000c602007988 */ /* 0x000fe80008000406 */
[----:B------:R0:W-:Y:S04]  /*6d80*/  STS.U16 [R2+UR6+0xf200], R199 ;  /* 0x00f200c702007988 */ /* 0x0001e80008000406 */
[----:B------:R-:W-:Y:S01]  /*6d90*/  STS.U16 [R153+UR6+0x1400], R176 ;  /* 0x001400b099007988 */ /* 0x000fe20008000406 */
[----:B------:R-:W-:-:S03]  /*6da0*/  LOP3.LUT R123, R38, 0x10, RZ, 0xc0, !PT ;  /* 0x00000010267b7812 */ /* 0x000fc600078ec0ff */
[----:B------:R-:W5:Y:S01]  /*6db0*/  LDL.64 R42, [R1+0x2f0] ;  /* 0x0002f000012a7983 */ /* 0x000f620000100a00 */
        /* <DEDUP_REMOVED lines=14> */
[----:B----4-:R-:W-:Y:S04]  /*6ea0*/  STS.U16 [R153+UR6+0xf400], R201 ;  /* 0x00f400c999007988 */ /* 0x010fe80008000406 */
        /* <DEDUP_REMOVED lines=32> */
[----:B--2---:R1:W-:Y:S01]  /*70b0*/  STS.U16 [R41+UR6+0xfe00], R152 ;  /* 0x00fe009829007988 */ /* 0x0043e20008000406 */
[----:B------:R-:W-:Y:S01]  /*70c0*/  BAR.SYNC.DEFER_BLOCKING 0x0 ;  /* 0x0000000000007b1d */ /* 0x000fe20000010000 */
[----:B------:R-:W-:-:S04]  /*70d0*/  LEA R3, R123, R3, 0x5 ;  /* 0x000000037b037211 */ /* 0x000fc800078e28ff */
[----:B------:R-:W-:Y:S02]  /*70e0*/  LOP3.LUT R0, R3, 0x20, RZ, 0x3c, !PT ;  /* 0x0000002003007812 */ /* 0x000fe400078e3cff */
[----:B0-----:R-:W-:Y:S01]  /*70f0*/  LOP3.LUT R2, R4, 0x40, RZ, 0x3c, !PT ;  /* 0x0000004004027812 */ /* 0x001fe200078e3cff */
[C---:B------:R-:W-:Y:S01]  /*7100*/  IMAD.SHL.U32 R199, R252.reuse, 0x8, RZ ;  /* 0x00000008fcc77824 */ /* 0x040fe200078e00ff */
[----:B------:R-:W-:Y:S01]  /*7110*/  LOP3.LUT R201, R252, 0xff, RZ, 0xc0, !PT ;  /* 0x000000fffcc97812 */ /* 0x000fe200078ec0ff */
[----:B-1----:R-:W2:Y:S01]  /*7120*/  LDL.64 R40, [R1+0x2c8] ;  /* 0x0002c80001287983 */ /* 0x002ea20000100a00 */
[----:B------:R-:W-:-:S03]  /*7130*/  IMAD.WIDE R116, R7, 0x2, R148 ;  /* 0x0000000207747825 */ /* 0x000fc600078e0294 */
[----:B------:R-:W3:Y:S04]  /*7140*/  LDL.64 R128, [R1+0x260] ;  /* 0x0002600001807983 */ /* 0x000ee80000100a00 */
[----:B------:R-:W4:Y:S04]  /*7150*/  LDL.64 R130, [R1+0x268] ;  /* 0x0002680001827983 */ /* 0x000f280000100a00 */
[----:B------:R-:W2:Y:S04]  /*7160*/  LDL.64 R124, [R1+0x240] ;  /* 0x00024000017c7983 */ /* 0x000ea80000100a00 */
[----:B------:R-:W-:Y:S04]  /*7170*/  LDSM.16.MT88.4 R8, [R3+UR6+0x10000] ;  /* 0x010000060308783b */ /* 0x000fe80008004200 */
[----:B------:R-:W0:Y:S04]  /*7180*/  LDSM.16.M88.4 R28, [R4+UR6] ;  /* 0x00000006041c783b */ /* 0x000e280008000200 */
[----:B------:R-:W1:Y:S04]  /*7190*/  LDSM.16.MT88.4 R36, [R0+UR6+0x10000] ;  /* 0x010000060024783b */ /* 0x000e680008004200 */
[----:B------:R-:W1:Y:S04]  /*71a0*/  LDSM.16.MT88.4 R16, [R3+UR6+0x10400] ;  /* 0x010400060310783b */ /* 0x000e680008004200 */
[----:B------:R-:W1:Y:S04]  /*71b0*/  LDSM.16.MT88.4 R20, [R0+UR6+0x10400] ;  /* 0x010400060014783b */ /* 0x000e680008004200 */
[----:B------:R-:W-:Y:S04]  /*71c0*/  LDSM.16.MT88.4 R12, [R3+UR6+0x10800] ;  /* 0x01080006030c783b */ /* 0x000fe80008004200 */
[----:B------:R-:W5:Y:S04]  /*71d0*/  LDSM.16.M88.4 R32, [R2+UR6] ;  /* 0x000000060220783b */ /* 0x000f680008000200 */
[----:B------:R-:W5:Y:S04]  /*71e0*/  LDSM.16.MT88.4 R24, [R0+UR6+0x10800] ;  /* 0x010800060018783b */ /* 0x000f680008004200 */
[----:B------:R-:W2:Y:S04]  /*71f0*/  LDL.64 R122, [R1+0x220] ;  /* 0x00022000017a7983 */ /* 0x000ea80000100a00 */
[----:B------:R-:W2:Y:S04]  /*7200*/  LDL.64 R206, [R1+0x1d0] ;  /* 0x0001d00001ce7983 */ /* 0x000ea80000100a00 */
[----:B------:R-:W2:Y:S01]  /*7210*/  LDL.64 R158, [R1+0x1c0] ;  /* 0x0001c000019e7983 */ /* 0x000ea20000100a00 */
[-C--:B0-----:R-:W-:Y:S03]  /*7220*/  HMMA.16816.F32.BF16 R8, R8, R28.reuse, RZ ;  /* 0x0000001c0808723c */ /* 0x081fe600000418ff */
[----:B------:R-:W2:Y:S04]  /*7230*/  LDL.64 R162, [R1+0x1a0] ;  /* 0x0001a00001a27983 */ /* 0x000ea80000100a00 */
[----:B------:R-:W2:Y:S01]  /*7240*/  LDL.64 R166, [R1+0x198] ;  /* 0x0001980001a67983 */ /* 0x000ea20000100a00 */
[----:B-1----:R-:W-:Y:S03]  /*7250*/  HMMA.16816.F32.BF16 R36, R36, R28, RZ ;  /* 0x0000001c2424723c */ /* 0x002fe600000418ff */
[----:B------:R-:W2:Y:S04]  /*7260*/  LDL.64 R160, [R1+0x168] ;  /* 0x0001680001a07983 */ /* 0x000ea80000100a00 */
[----:B------:R-:W2:Y:S04]  /*7270*/  LDL.64 R168, [R1+0x170] ;  /* 0x0001700001a87983 */ /* 0x000ea80000100a00 */
[----:B------:R-:W2:Y:S01]  /*7280*/  LDL.64 R202, [R1+0x180] ;  /* 0x0001800001ca7983 */ /* 0x000ea20000100a00 */
[-C--:B------:R-:W-:Y:S03]  /*7290*/  HMMA.16816.F32.BF16 R16, R16, R30.reuse, R8 ;  /* 0x0000001e1010723c */ /* 0x080fe60000041808 */
[----:B------:R-:W0:Y:S04]  /*72a0*/  LDSM.16.MT88.4 R8, [R3+UR6+0x10c00] ;  /* 0x010c00060308783b */ /* 0x000e280008004200 */
[----:B------:R-:W2:Y:S01]  /*72b0*/  LDL.64 R210, [R1+0x100] ;  /* 0x0001000001d27983 */ /* 0x000ea20000100a00 */
[----:B------:R-:W-:Y:S03]  /*72c0*/  HMMA.16816.F32.BF16 R28, R20, R30, R36 ;  /* 0x0000001e141c723c */ /* 0x000fe60000041824 */
[----:B------:R-:W1:Y:S04]  /*72d0*/  LDSM.16.MT88.4 R20, [R0+UR6+0x10c00] ;  /* 0x010c00060014783b */ /* 0x000e680008004200 */
[----:B------:R-:W-:Y:S05]  /*72e0*/  LDSM.16.M88.4 R36, [R4+UR6+0x80] ;  /* 0x000080060424783b */ /* 0x000fea0008000200 */
[-C--:B-----5:R-:W-:Y:S01]  /*72f0*/  HMMA.16816.F32.BF16 R12, R12, R32.reuse, R16 ;  /* 0x000000200c0c723c */ /* 0x0a0fe20000041810 */
[----:B------:R-:W5:Y:S07]  /*7300*/  LDSM.16.MT88.4 R16, [R3+UR6+0x11000] ;  /* 0x011000060310783b */ /* 0x000f6e0008004200 */
[----:B------:R-:W-:Y:S01]  /*7310*/  HMMA.16816.F32.BF16 R24, R24, R32, R28 ;  /* 0x000000201818723c */ /* 0x000fe2000004181c */
[----:B------:R-:W5:Y:S11]  /*7320*/  LDSM.16.MT88.4 R28, [R0+UR6+0x11000] ;  /* 0x01100006001c783b */ /* 0x000f760008004200 */
[-C--:B0-----:R-:W-:Y:S01]  /*7330*/  HMMA.16816.F32.BF16 R8, R8, R34.reuse, R12 ;  /* 0x000000220808723c */ /* 0x081fe2000004180c */
[----:B------:R-:W0:Y:S07]  /*7340*/  LDSM.16.MT88.4 R12, [R3+UR6+0x11400] ;  /* 0x01140006030c783b */ /* 0x000e2e0008004200 */
[----:B-1----:R-:W-:Y:S01]  /*7350*/  HMMA.16816.F32.BF16 R32, R20, R34, R24 ;  /* 0x000000221420723c */ /* 0x002fe20000041818 */
[----:B------:R-:W1:Y:S04]  /*7360*/  LDSM.16.MT88.4 R20, [R0+UR6+0x11400] ;  /* 0x011400060014783b */ /* 0x000e680008004200 */
[----:B------:R-:W-:Y:S07]  /*7370*/  LDSM.16.M88.4 R24, [R2+UR6+0x80] ;  /* 0x000080060218783b */ /* 0x000fee0008000200 */
        /* <DEDUP_REMOVED lines=17> */
[----:B------:R-:W-:Y:S07]  /*7490*/  LDSM.16.MT88.4 R32, [R3+UR6+0x12800] ;  /* 0x012800060320783b */ /* 0x000fee0008004200 */
[-C--:B-----5:R-:W-:Y:S01]  /*74a0*/  HMMA.16816.F32.BF16 R12, R12, R28.reuse, R16 ;  /* 0x0000001c0c0c723c */ /* 0x0a0fe20000041810 */
[----:B------:R-:W5:Y:S07]  /*74b0*/  LDSM.16.M88.4 R16, [R2+UR6+0x100] ;  /* 0x000100060210783b */ /* 0x000f6e0008000200 */
        /* <DEDUP_REMOVED lines=10> */
[----:B------:R-:W3:Y:S11]  /*7560*/  LDSM.16.MT88.4 R28, [R0+UR6+0x13000] ;  /* 0x01300006001c783b */ /* 0x000ef60008004200 */
[-C--:B0-----:R-:W-:Y:S01]  /*7570*/  HMMA.16816.F32.BF16 R12, R12, R18.reuse, R32 ;  /* 0x000000120c0c723c */ /* 0x081fe20000041820 */
[----:B------:R-:W0:Y:S07]  /*7580*/  LDSM.16.MT88.4 R32, [R3+UR6+0x13400] ;  /* 0x013400060320783b */ /* 0x000e2e0008004200 */
[----:B-1----:R-:W-:Y:S01]  /*7590*/  HMMA.16816.F32.BF16 R16, R20, R18, R24 ;  /* 0x000000121410723c */ /* 0x002fe20000041818 */
[----:B------:R-:W1:Y:S04]  /*75a0*/  LDSM.16.MT88.4 R24, [R0+UR6+0x13400] ;  /* 0x013400060018783b */ /* 0x000e680008004200 */
[----:B------:R-:W-:Y:S07]  /*75b0*/  LDSM.16.M88.4 R20, [R2+UR6+0x180] ;  /* 0x000180060214783b */ /* 0x000fee0008000200 */
[-C--:B-----5:R-:W-:Y:S01]  /*75c0*/  HMMA.16816.F32.BF16 R36, R36, R8.reuse, R12 ;  /* 0x000000082424723c */ /* 0x0a0fe2000004180c */
[----:B------:R-:W5:Y:S07]  /*75d0*/  LDSM.16.MT88.4 R12, [R3+UR6+0x13800] ;  /* 0x01380006030c783b */ /* 0x000f6e0008004200 */
[----:B---3--:R-:W-:Y:S01]  /*75e0*/  HMMA.16816.F32.BF16 R28, R28, R8, R16 ;  /* 0x000000081c1c723c */ /* 0x008fe20000041810 */
[----:B------:R-:W3:Y:S11]  /*75f0*/  LDSM.16.MT88.4 R16, [R0+UR6+0x13800] ;  /* 0x013800060010783b */ /* 0x000ef60008004200 */
[-C--:B0-----:R-:W-:Y:S01]  /*7600*/  HMMA.16816.F32.BF16 R36, R32, R10.reuse, R36 ;  /* 0x0000000a2024723c */ /* 0x081fe20000041824 */
[----:B------:R-:W0:Y:S07]  /*7610*/  LDSM.16.MT88.4 R32, [R3+UR6+0x13c00] ;  /* 0x013c00060320783b */ /* 0x000e2e0008004200 */
[----:B-1----:R-:W-:Y:S01]  /*7620*/  HMMA.16816.F32.BF16 R24, R24, R10, R28 ;  /* 0x0000000a1818723c */ /* 0x002fe2000004181c */
[----:B------:R-:W1:Y:S04]  /*7630*/  LDSM.16.MT88.4 R8, [R0+UR6+0x13c00] ;  /* 0x013c00060008783b */ /* 0x000e680008004200 */
[----:B------:R-:W-:Y:S07]  /*7640*/  LDSM.16.MT88.4 R28, [R3+UR6+0x14000] ;  /* 0x01400006031c783b */ /* 0x000fee0008004200 */
[-C--:B-----5:R-:W-:Y:S01]  /*7650*/  HMMA.16816.F32.BF16 R36, R12, R20.reuse, R36 ;  /* 0x000000140c24723c */ /* 0x0a0fe20000041824 */
[----:B------:R-:W5:Y:S07]  /*7660*/  LDSM.16.M88.4 R12, [R4+UR6+0x200] ;  /* 0x00020006040c783b */ /* 0x000f6e0008000200 */
[----:B---3--:R-:W-:Y:S01]  /*7670*/  HMMA.16816.F32.BF16 R24, R16, R20, R24 ;  /* 0x000000141018723c */ /* 0x008fe20000041818 */
        /* <DEDUP_REMOVED lines=67> */
[----:B------:R-:W1:Y:S01]  /*7ab0*/  LDSM.16.MT88.4 R12, [R0+UR6+0x17c00] ;  /* 0x017c0006000c783b */ /* 0x000e620008004200 */
[----:B------:R-:W-:-:S03]  /*7ac0*/  LOP3.LUT R199, R199, 0xe0, RZ, 0xc0, !PT ;  /* 0x000000e0c7c77812 */ /* 0x000fc600078ec0ff */
[----:B------:R-:W2:Y:S07]  /*7ad0*/  LDL.64 R22, [R1+0x318] ;  /* 0x0003180001167983 */ /* 0x000eae0000100a00 */
[-C--:B-----5:R-:W-:Y:S01]  /*7ae0*/  HMMA.16816.F32.BF16 R28, R36, R24.reuse, R28 ;  /* 0x00000018241c723c */ /* 0x0a0fe2000004181c */
[----:B------:R-:W5:Y:S01]  /*7af0*/  LDL.64 R38, [R1+0x330] ;  /* 0x0003300001267983 */ /* 0x000f620000100a00 */
[----:B------:R-:W-:Y:S01]  /*7b00*/  IMAD.WIDE R20, R7, 0x2, R234 ;  /* 0x0000000207147825 */ /* 0x000fe200078e02ea */
[----:B------:R-:W-:Y:S05]  /*7b10*/  BAR.SYNC.DEFER_BLOCKING 0x0 ;  /* 0x0000000000007b1d */ /* 0x000fea0000010000 */
[----:B---3--:R-:W-:Y:S01]  /*7b20*/  HMMA.16816.F32.BF16 R8, R16, R24, R8 ;  /* 0x000000181008723c */ /* 0x008fe20000041808 */
[----:B------:R-:W3:Y:S11]  /*7b30*/  LDL.64 R36, [R1+0x2f8] ;  /* 0x0002f80001247983 */ /* 0x000ef60000100a00 */
[-C--:B0-----:R-:W-:Y:S01]  /*7b40*/  HMMA.16816.F32.BF16 R32, R32, R26.reuse, R28 ;  /* 0x0000001a2020723c */ /* 0x081fe2000004181c */
[----:B------:R-:W-:Y:S01]  /*7b50*/  IADD3 R16, PT, PT, R199, UR6, RZ ;  /* 0x00000006c7107c10 */ /* 0x000fe2000fffe0ff */
[----:B------:R-:W2:Y:S04]  /*7b60*/  LDL.64 R30, [R1+0x338] ;  /* 0x00033800011e7983 */ /* 0x000ea80000100a00 */
[----:B------:R-:W2:Y:S02]  /*7b70*/  LDL.64 R28, [R1+0x328] ;  /* 0x00032800011c7983 */ /* 0x000ea40000100a00 */
[----:B-1----:R-:W-:Y:S02]  /*7b80*/  HMMA.16816.F32.BF16 R8, R12, R26, R8 ;  /* 0x0000001a0c08723c */ /* 0x002fe40000041808 */
[----:B------:R-:W2:Y:S04]  /*7b90*/  LDL.64 R24, [R1+0x2e0] ;  /* 0x0002e00001187983 */ /* 0x000ea80000100a00 */
[----:B------:R-:W2:Y:S05]  /*7ba0*/  LDL.64 R234, [R1+0x88] ;  /* 0x0000880001ea7983 */ /* 0x000eaa0000100a00 */
[----:B------:R-:W-:Y:S01]  /*7bb0*/  FMUL R4, R33, UR9 ;  /* 0x0000000921047c20 */ /* 0x000fe20008400000 */
[----:B------:R-:W-:Y:S01]  /*7bc0*/  FMUL R15, R32, UR9 ;  /* 0x00000009200f7c20 */ /* 0x000fe20008400000 */
[----:B------:R-:W-:Y:S01]  /*7bd0*/  FMUL R14, R34, UR9 ;  /* 0x00000009220e7c20 */ /* 0x000fe20008400000 */
[----:B------:R-:W-:Y:S01]  /*7be0*/  FMUL R3, R35, UR9 ;  /* 0x0000000923037c20 */ /* 0x000fe20008400000 */
[----:B------:R-:W-:Y:S01]  /*7bf0*/  SHF.R.U32.HI R12, RZ, 0x3, R201 ;  /* 0x00000003ff0c7819 */ /* 0x000fe200000116c9 */
[----:B------:R-:W2:Y:S03]  /*7c00*/  LDL.64 R26, [R1+0x320] ;  /* 0x00032000011a7983 */ /* 0x000ea60000100a00 */
[----:B------:R-:W-:Y:S01]  /*7c10*/  FMUL R13, R8, UR9 ;  /* 0x00000009080d7c20 */ /* 0x000fe20008400000 */
[----:B------:R-:W-:Y:S01]  /*7c20*/  FMUL R2, R9, UR9 ;  /* 0x0000000909027c20 */ /* 0x000fe20008400000 */
[----:B------:R-:W-:Y:S01]  /*7c30*/  FMUL R5, R10, UR9 ;  /* 0x000000090a057c20 */ /* 0x000fe20008400000 */
[----:B------:R-:W-:Y:S01]  /*7c40*/  FMUL R0, R11, UR9 ;  /* 0x000000090b007c20 */ /* 0x000fe20008400000 */
[----:B------:R-:W-:-:S02]  /*7c50*/  FMNMX R15, R15, R4, !PT ;  /* 0x000000040f0f7209 */ /* 0x000fc40007800000 */
[----:B------:R-:W-:Y:S02]  /*7c60*/  FMNMX R14, R14, R3, !PT ;  /* 0x000000030e0e7209 */ /* 0x000fe40007800000 */
[----:B------:R-:W-:Y:S02]  /*7c70*/  FMNMX R13, R13, R2, !PT ;  /* 0x000000020d0d7209 */ /* 0x000fe40007800000 */
[----:B------:R-:W-:Y:S01]  /*7c80*/  FMNMX R5, R5, R0, !PT ;  /* 0x0000000005057209 */ /* 0x000fe20007800000 */
[----:B------:R-:W0:Y:S04]  /*7c90*/  SHFL.BFLY PT, R4, R15, 0x2, 0x1f ;  /* 0x0c401f000f047f89 */ /* 0x000e2800000e0000 */
[----:B------:R-:W1:Y:S04]  /*7ca0*/  SHFL.BFLY PT, R3, R14, 0x2, 0x1f ;  /* 0x0c401f000e037f89 */ /* 0x000e6800000e0000 */
[----:B------:R-:W4:Y:S04]  /*7cb0*/  SHFL.BFLY PT, R2, R13, 0x2, 0x1f ;  /* 0x0c401f000d027f89 */ /* 0x000f2800000e0000 */
[----:B------:R-:W4:Y:S01]  /*7cc0*/  SHFL.BFLY PT, R0, R5, 0x2, 0x1f ;  /* 0x0c401f0005007f89 */ /* 0x000f2200000e0000 */
[----:B0-----:R-:W-:-:S02]  /*7cd0*/  FMNMX R15, R15, R4, !PT ;  /* 0x000000040f0f7209 */ /* 0x001fc40007800000 */
[----:B-1----:R-:W-:Y:S02]  /*7ce0*/  FMNMX R14, R14, R3, !PT ;  /* 0x000000030e0e7209 */ /* 0x002fe40007800000 */
[----:B----4-:R-:W-:Y:S02]  /*7cf0*/  FMNMX R13, R13, R2, !PT ;  /* 0x000000020d0d7209 */ /* 0x010fe40007800000 */
[----:B------:R-:W-:Y:S01]  /*7d00*/  FMNMX R5, R5, R0, !PT ;  /* 0x0000000005057209 */ /* 0x000fe20007800000 */
[----:B------:R-:W0:Y:S04]  /*7d10*/  SHFL.BFLY PT, R2, R15, 0x1, 0x1f ;  /* 0x0c201f000f027f89 */ /* 0x000e2800000e0000 */
[----:B------:R-:W1:Y:S04]  /*7d20*/  SHFL.BFLY PT, R3, R14, 0x1, 0x1f ;  /* 0x0c201f000e037f89 */ /* 0x000e6800000e0000 */
[----:B------:R-:W4:Y:S04]  /*7d30*/  SHFL.BFLY PT, R0, R13, 0x1, 0x1f ;  /* 0x0c201f000d007f89 */ /* 0x000f2800000e0000 */
[----:B------:R-:W4:Y:S01]  /*7d40*/  SHFL.BFLY PT, R4, R5, 0x1, 0x1f ;  /* 0x0c201f0005047f89 */ /* 0x000f2200000e0000 */
[----:B------:R-:W-:-:S04]  /*7d50*/  LOP3.LUT R12, R12, 0x1c, RZ, 0xc0, !PT ;  /* 0x0000001c0c0c7812 */ /* 0x000fc800078ec0ff */
[----:B------:R-:W-:Y:S02]  /*7d60*/  IADD3 R12, PT, PT, R16, R12, RZ ;  /* 0x0000000c100c7210 */ /* 0x000fe40007ffe0ff */
[----:B0-----:R-:W-:Y:S02]  /*7d70*/  FMNMX R2, R15, R2, !PT ;  /* 0x000000020f027209 */ /* 0x001fe40007800000 */
[----:B-1----:R-:W-:Y:S02]  /*7d80*/  FMNMX R3, R14, R3, !PT ;  /* 0x000000030e037209 */ /* 0x002fe40007800000 */
[----:B----4-:R-:W-:Y:S02]  /*7d90*/  FMNMX R0, R13, R0, !PT ;  /* 0x000000000d007209 */ /* 0x010fe40007800000 */
[----:B------:R-:W-:Y:S01]  /*7da0*/  FMNMX R4, R5, R4, !PT ;  /* 0x0000000405047209 */ /* 0x000fe20007800000 */
[----:B------:R-:W-:Y:S04]  /*7db0*/  @!P1 STS [R12], R2 ;  /* 0x000000020c009388 */ /* 0x000fe80000000800 */
[----:B------:R-:W-:Y:S04]  /*7dc0*/  @!P1 STS [R12+0x100], R3 ;  /* 0x000100030c009388 */ /* 0x000fe80000000800 */
[----:B------:R-:W-:Y:S04]  /*7dd0*/  @!P1 STS [R12+0x200], R0 ;  /* 0x000200000c009388 */ /* 0x000fe80000000800 */
[----:B------:R-:W-:Y:S01]  /*7de0*/  @!P1 STS [R12+0x300], R4 ;  /* 0x000300040c009388 */ /* 0x000fe20000000800 */
[----:B------:R-:W-:Y:S01]  /*7df0*/  BAR.SYNC.DEFER_BLOCKING 0x0 ;  /* 0x0000000000007b1d */ /* 0x000fe20000010000 */
[----:B------:R-:W-:-:S05]  /*7e00*/  LEA R5, R201, UR6, 0x2 ;  /* 0x00000006c9057c11 */ /* 0x000fca000f8e10ff */
[----:B------:R-:W0:Y:S04]  /*7e10*/  LDS R0, [R5] ;  /* 0x0000000005007984 */ /* 0x000e280000000800 */
[----:B0-----:R-:W0:Y:S02]  /*7e20*/  SHFL.BFLY PT, R2, R0, 0x4, 0x1f ;  /* 0x0c801f0000027f89 */ /* 0x001e2400000e0000 */
[----:B0-----:R-:W-:-:S05]  /*7e30*/  FMNMX R2, R0, R2, !PT ;  /* 0x0000000200027209 */ /* 0x001fca0007800000 */
[----:B------:R-:W0:Y:S02]  /*7e40*/  SHFL.BFLY PT, R0, R2, 0x2, 0x1f ;  /* 0x0c401f0002007f89 */ /* 0x000e2400000e0000 */
[----:B0-----:R-:W-:-:S05]  /*7e50*/  FMNMX R0, R2, R0, !PT ;  /* 0x0000000002007209 */ /* 0x001fca0007800000 */
[----:B------:R-:W0:Y:S02]  /*7e60*/  SHFL.BFLY PT, R2, R0, 0x1, 0x1f ;  /* 0x0c201f0000027f89 */ /* 0x000e2400000e0000 */
[----:B0-----:R-:W-:-:S05]  /*7e70*/  FMNMX R2, R0, R2, !PT ;  /* 0x0000000200027209 */ /* 0x001fca0007800000 */
[----:B------:R-:W-:Y:S01]  /*7e80*/  @!P0 STS [R5], R2 ;  /* 0x0000000205008388 */ /* 0x000fe20000000800 */
[----:B------:R-:W-:Y:S06]  /*7e90*/  BAR.SYNC.DEFER_BLOCKING 0x0 ;  /* 0x0000000000007b1d */ /* 0x000fec0000010000 */
[----:B------:R-:W0:Y:S04]  /*7ea0*/  LDS R3, [R199+UR6+0x200] ;  /* 0x00020006c7037984 */ /* 0x000e280008000800 */
[----:B------:R-:W1:Y:S04]  /*7eb0*/  LDS R0, [R199+UR6] ;  /* 0x00000006c7007984 */ /* 0x000e680008000800 */
[----:B------:R-:W4:Y:S04]  /*7ec0*/  LDS R2, [R199+UR6+0x100] ;  /* 0x00010006c7027984 */ /* 0x000f280008000800 */
[----:B------:R-:W3:Y:S01]  /*7ed0*/  LDS R4, [R199+UR6+0x300] ;  /* 0x00030006c7047984 */ /* 0x000ee20008000800 */
[----:B0-----:R-:W-:-:S02]  /*7ee0*/  FMNMX R3, R3, R181, !PT ;  /* 0x000000b503037209 */ /* 0x001fc40007800000 */
[----:B-1----:R-:W-:Y:S02]  /*7ef0*/  FMNMX R0, R0, R177, !PT ;  /* 0x000000b100007209 */ /* 0x002fe40007800000 */
[----:B----4-:R-:W-:Y:S02]  /*7f00*/  FMNMX R2, R2, R175, !PT ;  /* 0x000000af02027209 */ /* 0x010fe40007800000 */
[----:B---3--:R-:W-:Y:S01]  /*7f10*/  FMNMX R4, R4, R179, !PT ;  /* 0x000000b304047209 */ /* 0x008fe20007800000 */
[--C-:B------:R-:W-:Y:S01]  /*7f20*/  FFMA R8, R8, UR9, -R3.reuse ;  /* 0x0000000908087c23 */ /* 0x100fe20008000803 */
[----:B------:R-:W-:Y:S01]  /*7f30*/  FFMA R9, R9, UR9, -R3 ;  /* 0x0000000909097c23 */ /* 0x000fe20008000803 */
[--C-:B------:R-:W-:Y:S01]  /*7f40*/  FFMA R32, R32, UR9, -R0.reuse ;  /* 0x0000000920207c23 */ /* 0x100fe20008000800 */
[----:B------:R-:W-:Y:S01]  /*7f50*/  FFMA R33, R33, UR9, -R0 ;  /* 0x0000000921217c23 */ /* 0x000fe20008000800 */
[--C-:B------:R-:W-:Y:S01]  /*7f60*/  FFMA R34, R34, UR9, -R2.reuse ;  /* 0x0000000922227c23 */ /* 0x100fe20008000802 */
[----:B------:R-:W-:Y:S01]  /*7f70*/  FFMA R35, R35, UR9, -R2 ;  /* 0x0000000923237c23 */ /* 0x000fe20008000802 */
[--C-:B------:R-:W-:Y:S01]  /*7f80*/  FFMA R10, R10, UR9, -R4.reuse ;  /* 0x000000090a0a7c23 */ /* 0x100fe20008000804 */
[----:B------:R-:W-:Y:S01]  /*7f90*/  FFMA R11, R11, UR9, -R4 ;  /* 0x000000090b0b7c23 */ /* 0x000fe20008000804 */
[----:B------:R-:W-:Y:S01]  /*7fa0*/  FMUL R8, R8, 1.4426950216293334961 ;  /* 0x3fb8aa3b08087820 */ /* 0x000fe20000400000 */
[----:B------:R-:W-:Y:S01]  /*7fb0*/  FMUL R9, R9, 1.4426950216293334961 ;  /* 0x3fb8aa3b09097820 */ /* 0x000fe20000400000 */
[----:B------:R-:W-:Y:S01]  /*7fc0*/  FMUL R32, R32, 1.4426950216293334961 ;  /* 0x3fb8aa3b20207820 */ /* 0x000fe20000400000 */
[----:B------:R-:W-:Y:S01]  /*7fd0*/  FMUL R33, R33, 1.4426950216293334961 ;  /* 0x3fb8aa3b21217820 */ /* 0x000fe20000400000 */
[----:B------:R-:W-:Y:S01]  /*7fe0*/  FMUL R34, R34, 1.4426950216293334961 ;  /* 0x3fb8aa3b22227820 */ /* 0x000fe20000400000 */
[----:B------:R-:W-:Y:S01]  /*7ff0*/  FMUL R35, R35, 1.4426950216293334961 ;  /* 0x3fb8aa3b23237820 */ /* 0x000fe20000400000 */
[----:B------:R-:W-:Y:S01]  /*8000*/  FMUL R10, R10, 1.4426950216293334961 ;  /* 0x3fb8aa3b0a0a7820 */ /* 0x000fe20000400000 */
[----:B------:R-:W-:Y:S01]  /*8010*/  FMUL R11, R11, 1.4426950216293334961 ;  /* 0x3fb8aa3b0b0b7820 */ /* 0x000fe20000400000 */
[----:B------:R-:W-:Y:S08]  /*8020*/  MUFU.EX2 R189, R8 ;  /* 0x0000000800bd7308 */ /* 0x000ff00000000800 */
[----:B------:R-:W-:Y:S08]  /*8030*/  MUFU.EX2 R187, R9 ;  /* 0x0000000900bb7308 */ /* 0x000ff00000000800 */
[----:B------:R-:W-:Y:S08]  /*8040*/  MUFU.EX2 R197, R32 ;  /* 0x0000002000c57308 */ /* 0x000ff00000000800 */
[----:B------:R0:W1:Y:S08]  /*8050*/  MUFU.EX2 R195, R33 ;  /* 0x0000002100c37308 */ /* 0x0000700000000800 */
[----:B------:R-:W-:Y:S01]  /*8060*/  MUFU.EX2 R193, R34 ;  /* 0x0000002200c17308 */ /* 0x000fe20000000800 */
[----:B0-----:R-:W3:Y:S07]  /*8070*/  LDL.64 R32, [R1+0x300] ;  /* 0x0003000001207983 */ /* 0x001eee0000100a00 */
[----:B------:R-:W0:Y:S08]  /*8080*/  MUFU.EX2 R191, R35 ;  /* 0x0000002300bf7308 */ /* 0x000e300000000800 */
[----:B------:R-:W-:Y:S08]  /*8090*/  MUFU.EX2 R185, R10 ;  /* 0x0000000a00b97308 */ /* 0x000ff00000000800 */
[----:B------:R4:W2:Y:S01]  /*80a0*/  MUFU.EX2 R183, R11 ;  /* 0x0000000b00b77308 */ /* 0x0008a20000000800 */
[----:B-1----:R-:W-:Y:S01]  /*80b0*/  FADD R15, R197, R195 ;  /* 0x000000c3c50f7221 */ /* 0x002fe20000000000 */
[----:B0-----:R-:W-:Y:S01]  /*80c0*/  FADD R13, R193, R191 ;  /* 0x000000bfc10d7221 */ /* 0x001fe20000000000 */
[----:B------:R-:W3:Y:S01]  /*80d0*/  LDL.64 R34, [R1+0x2e8] ;  /* 0x0002e80001227983 */ /* 0x000ee20000100a00 */
[----:B----4-:R-:W-:-:S03]  /*80e0*/  FADD R11, R189, R187 ;  /* 0x000000bbbd0b7221 */ /* 0x010fc60000000000 */
[----:B------:R-:W0:Y:S01]  /*80f0*/  SHFL.BFLY PT, R16, R15, 0x2, 0x1f ;  /* 0x0c401f000f107f89 */ /* 0x000e2200000e0000 */
[----:B--2---:R-:W-:-:S03]  /*8100*/  FADD R10, R185, R183 ;  /* 0x000000b7b90a7221 */ /* 0x004fc60000000000 */
[----:B------:R-:W1:Y:S04]  /*8110*/  SHFL.BFLY PT, R8, R11, 0x2, 0x1f ;  /* 0x0c401f000b087f89 */ /* 0x000e6800000e0000 */
[----:B------:R-:W2:Y:S04]  /*8120*/  SHFL.BFLY PT, R14, R13, 0x2, 0x1f ;  /* 0x0c401f000d0e7f89 */ /* 0x000ea800000e0000 */
[----:B------:R-:W4:Y:S01]  /*8130*/  SHFL.BFLY PT, R9, R10, 0x2, 0x1f ;  /* 0x0c401f000a097f89 */ /* 0x000f2200000e0000 */
[----:B0-----:R-:W-:Y:S01]  /*8140*/  FADD R16, R15, R16 ;  /* 0x000000100f107221 */ /* 0x001fe20000000000 */
[----:B-1----:R-:W-:Y:S01]  /*8150*/  FADD R8, R11, R8 ;  /* 0x000000080b087221 */ /* 0x002fe20000000000 */
[----:B--2---:R-:W-:Y:S01]  /*8160*/  FADD R14, R13, R14 ;  /* 0x0000000e0d0e7221 */ /* 0x004fe20000000000 */
[----:B----4-:R-:W-:-:S02]  /*8170*/  FADD R11, R10, R9 ;  /* 0x000000090a0b7221 */ /* 0x010fc40000000000 */
[----:B------:R-:W0:Y:S04]  /*8180*/  SHFL.BFLY PT, R15, R16, 0x1, 0x1f ;  /* 0x0c201f00100f7f89 */ /* 0x000e2800000e0000 */
[----:B------:R-:W1:Y:S04]  /*8190*/  SHFL.BFLY PT, R13, R14, 0x1, 0x1f ;  /* 0x0c201f000e0d7f89 */ /* 0x000e6800000e0000 */
[----:B------:R-:W2:Y:S04]  /*81a0*/  SHFL.BFLY PT, R10, R8, 0x1, 0x1f ;  /* 0x0c201f00080a7f89 */ /* 0x000ea800000e0000 */
[----:B------:R-:W4:Y:S01]  /*81b0*/  SHFL.BFLY PT, R9, R11, 0x1, 0x1f ;  /* 0x0c201f000b097f89 */ /* 0x000f2200000e0000 */
[----:B0-----:R-:W-:Y:S01]  /*81c0*/  FADD R15, R16, R15 ;  /* 0x0000000f100f7221 */ /* 0x001fe20000000000 */
[----:B------:R-:W-:Y:S01]  /*81d0*/  BAR.SYNC.DEFER_BLOCKING 0x0 ;  /* 0x0000000000007b1d */ /* 0x000fe20000010000 */
[----:B-1----:R-:W-:Y:S01]  /*81e0*/  FADD R13, R14, R13 ;  /* 0x0000000d0e0d7221 */ /* 0x002fe20000000000 */
[----:B--2---:R-:W-:Y:S01]  /*81f0*/  FADD R10, R8, R10 ;  /* 0x0000000a080a7221 */ /* 0x004fe20000000000 */
[----:B----4-:R-:W-:-:S03]  /*8200*/  FADD R9, R11, R9 ;  /* 0x000000090b097221 */ /* 0x010fc60000000000 */
[----:B------:R-:W-:Y:S04]  /*8210*/  @!P1 STS [R12], R15 ;  /* 0x0000000f0c009388 */ /* 0x000fe80000000800 */
[----:B------:R-:W-:Y:S04]  /*8220*/  @!P1 STS [R12+0x100], R13 ;  /* 0x0001000d0c009388 */ /* 0x000fe80000000800 */
[----:B------:R-:W-:Y:S04]  /*8230*/  @!P1 STS [R12+0x200], R10 ;  /* 0x0002000a0c009388 */ /* 0x000fe80000000800 */
[----:B------:R-:W-:Y:S01]  /*8240*/  @!P1 STS [R12+0x300], R9 ;  /* 0x000300090c009388 */ /* 0x000fe20000000800 */
[----:B------:R-:W-:Y:S06]  /*8250*/  BAR.SYNC.DEFER_BLOCKING 0x0 ;  /* 0x0000000000007b1d */ /* 0x000fec0000010000 */
[----:B------:R-:W0:Y:S04]  /*8260*/  LDS R8, [R5] ;  /* 0x0000000005087984 */ /* 0x000e280000000800 */
[----:B0-----:R-:W0:Y:S02]  /*8270*/  SHFL.BFLY PT, R9, R8, 0x4, 0x1f ;  /* 0x0c801f0008097f89 */ /* 0x001e2400000e0000 */
[----:B0-----:R-:W-:-:S05]  /*8280*/  FADD R9, R8, R9 ;  /* 0x0000000908097221 */ /* 0x001fca0000000000 */
[----:B------:R-:W0:Y:S02]  /*8290*/  SHFL.BFLY PT, R8, R9, 0x2, 0x1f ;  /* 0x0c401f0009087f89 */ /* 0x000e2400000e0000 */
[----:B0-----:R-:W-:-:S05]  /*82a0*/  FADD R8, R9, R8 ;  /* 0x0000000809087221 */ /* 0x001fca0000000000 */
[----:B------:R-:W0:Y:S02]  /*82b0*/  SHFL.BFLY PT, R10, R8, 0x1, 0x1f ;  /* 0x0c201f00080a7f89 */ /* 0x000e2400000e0000 */
[----:B0-----:R-:W-:-:S05]  /*82c0*/  FADD R10, R8, R10 ;  /* 0x0000000a080a7221 */ /* 0x001fca0000000000 */
[----:B------:R0:W-:Y:S01]  /*82d0*/  @!P0 STS [R5], R10 ;  /* 0x0000000a05008388 */ /* 0x0001e20000000800 */
[----:B------:R-:W-:Y:S01]  /*82e0*/  BAR.SYNC.DEFER_BLOCKING 0x0 ;  /* 0x0000000000007b1d */ /* 0x000fe20000010000 */
[----:B------:R-:W-:-:S04]  /*82f0*/  IMAD.WIDE R12, R7, 0x2, R240 ;  /* 0x00000002070c7825 */ /* 0x000fc800078e02f0 */
[C---:B------:R-:W-:Y:S01]  /*8300*/  IMAD.WIDE R8, R7.reuse, 0x2, R146 ;  /* 0x0000000207087825 */ /* 0x040fe200078e0292 */
[----:B------:R-:W2:Y:S04]  /*8310*/  LDL.64 R240, [R1+0x10] ;  /* 0x0000100001f07983 */ /* 0x000ea80000100a00 */
[----:B------:R1:W4:Y:S04]  /*8320*/  LDG.E.U16 R114, desc[UR10][R12.64] ;  /* 0x0000000a0c727981 */ /* 0x000328000c1e1500 */
[----:B------:R5:W2:Y:S01]  /*8330*/  LDG.E.U16 R113, desc[UR10][R20.64] ;  /* 0x0000000a14717981 */ /* 0x000aa2000c1e1500 */
[----:B------:R-:W-:-:S03]  /*8340*/  IMAD.WIDE R16, R7, 0x2, R150 ;  /* 0x0000000207107825 */ /* 0x000fc600078e0296 */
[----:B------:R5:W2:Y:S01]  /*8350*/  LDG.E.U16 R165, desc[UR10][R8.64] ;  /* 0x0000000a08a57981 */ /* 0x000aa2000c1e1500 */
[----:B-1----:R-:W-:-:S03]  /*8360*/  IMAD.WIDE R12, R7, 0x2, R218 ;  /* 0x00000002070c7825 */ /* 0x002fc600078e02da */
[----:B0-----:R-:W2:Y:S01]  /*8370*/  LDG.E.U16 R5, desc[UR10][R16.64] ;  /* 0x0000000a10057981 */ /* 0x001ea2000c1e1500 */
[----:B-----5:R-:W-:-:S03]  /*8380*/  IMAD.WIDE R20, R7, 0x2, R30 ;  /* 0x0000000207147825 */ /* 0x020fc600078e021e */
[----:B------:R-:W5:Y:S04]  /*8390*/  LDL.64 R30, [R1+0x2d8] ;  /* 0x0002d800011e7983 */ /* 0x000f680000100a00 */
[----:B------:R0:W2:Y:S01]  /*83a0*/  LDG.E.U16 R47, desc[UR10][R12.64] ;  /* 0x0000000a0c2f7981 */ /* 0x0000a2000c1e1500 */
[----:B------:R-:W-:-:S03]  /*83b0*/  IMAD.WIDE R8, R7, 0x2, R238 ;  /* 0x0000000207087825 */ /* 0x000fc600078e02ee */
[----:B------:R-:W2:Y:S01]  /*83c0*/  LDG.E.U16 R152, desc[UR10][R20.64] ;  /* 0x0000000a14987981 */ /* 0x000ea2000c1e1500 */
[----:B------:R-:W-:-:S03]  /*83d0*/  IMAD.WIDE R14, R7, 0x2, R214 ;  /* 0x00000002070e7825 */ /* 0x000fc600078e02d6 */
[----:B------:R-:W2:Y:S01]  /*83e0*/  LDG.E.U16 R8, desc[UR10][R8.64] ;  /* 0x0000000a08087981 */ /* 0x000ea2000c1e1500 */
[----:B0-----:R-:W-:-:S03]  /*83f0*/  IMAD.WIDE R12, R7, 0x2, R22 ;  /* 0x00000002070c7825 */ /* 0x001fc600078e0216 */
[----:B------:R-:W2:Y:S01]  /*8400*/  LDL.64 R22, [R1+0x2b8] ;  /* 0x0002b80001167983 */ /* 0x000ea20000100a00 */
[----:B------:R-:W-:-:S03]  /*8410*/  IMAD.WIDE R18, R7, 0x2, R230 ;  /* 0x0000000207127825 */ /* 0x000fc600078e02e6 */
[----:B------:R0:W4:Y:S01]  /*8420*/  LDG.E.U16 R115, desc[UR10][R14.64] ;  /* 0x0000000a0e737981 */ /* 0x000122000c1e1500 */
[----:B------:R-:W-:-:S03]  /*8430*/  IMAD.WIDE R16, R7, 0x2, R226 ;  /* 0x0000000207107825 */ /* 0x000fc600078e02e2 */
[----:B------:R1:W4:Y:S04]  /*8440*/  LDG.E.U16 R9, desc[UR10][R18.64] ;  /* 0x0000000a12097981 */ /* 0x000328000c1e1500 */
[----:B------:R3:W4:Y:S01]  /*8450*/  LDG.E.U16 R112, desc[UR10][R16.64] ;  /* 0x0000000a10707981 */ /* 0x000722000c1e1500 */
[----:B0-----:R-:W-:-:S03]  /*8460*/  IMAD.WIDE R14, R7, 0x2, R222 ;  /* 0x00000002070e7825 */ /* 0x001fc600078e02de */
[----:B------:R-:W4:Y:S01]  /*8470*/  LDG.E.U16 R150, desc[UR10][R12.64] ;  /* 0x0000000a0c967981 */ /* 0x000f22000c1e1500 */
[----:B-1----:R-:W-:-:S03]  /*8480*/  IMAD.WIDE R18, R7, 0x2, R38 ;  /* 0x0000000207127825 */ /* 0x002fc600078e0226 */
[----:B------:R-:W4:Y:S01]  /*8490*/  LDL.64 R38, [R1+0x2c0] ;  /* 0x0002c00001267983 */ /* 0x000f220000100a00 */
[----:B---3--:R-:W-:-:S03]  /*84a0*/  IMAD.WIDE R16, R7, 0x2, R28 ;  /* 0x0000000207107825 */ /* 0x008fc600078e021c */
[----:B------:R-:W3:Y:S04]  /*84b0*/  LDL.64 R28, [R1+0x2d0] ;  /* 0x0002d000011c7983 */ /* 0x000ee80000100a00 */
[----:B------:R0:W3:Y:S04]  /*84c0*/  LDG.E.U16 R153, desc[UR10][R14.64] ;  /* 0x0000000a0e997981 */ /* 0x0000e8000c1e1500 */
[----:B------:R1:W4:Y:S04]  /*84d0*/  LDG.E.U16 R46, desc[UR10][R18.64] ;  /* 0x0000000a122e7981 */ /* 0x000328000c1e1500 */
[----:B------:R1:W4:Y:S01]  /*84e0*/  LDG.E.U16 R151, desc[UR10][R16.64] ;  /* 0x0000000a10977981 */ /* 0x000322000c1e1500 */
[----:B0-----:R-:W-:-:S03]  /*84f0*/  IMAD.WIDE R14, R7, 0x2, R26 ;  /* 0x00000002070e7825 */ /* 0x001fc600078e021a */
[----:B------:R-:W4:Y:S01]  /*8500*/  LDL.64 R26, [R1+0x2b0] ;  /* 0x0002b000011a7983 */ /* 0x000f220000100a00 */
[----:B-1----:R-:W-:-:S03]  /*8510*/  IMAD.WIDE R18, R7, 0x2, R118 ;  /* 0x0000000207127825 */ /* 0x002fc600078e0276 */
[----:B------:R-:W4:Y:S01]  /*8520*/  LDL.64 R118, [R1+0x298] ;  /* 0x0002980001767983 */ /* 0x000f220000100a00 */
[----:B------:R-:W-:-:S03]  /*8530*/  IMAD.WIDE R16, R7, 0x2, R32 ;  /* 0x0000000207107825 */ /* 0x000fc600078e0220 */
[----:B------:R-:W4:Y:S01]  /*8540*/  LDL.64 R32, [R1+0x2a8] ;  /* 0x0002a80001207983 */ /* 0x000f220000100a00 */
[----:B------:R-:W-:-:S03]  /*8550*/  IMAD.WIDE R12, R7, 0x2, R42 ;  /* 0x00000002070c7825 */ /* 0x000fc600078e022a */
[----:B------:R0:W4:Y:S04]  /*8560*/  LDG.E.U16 R149, desc[UR10][R18.64] ;  /* 0x0000000a12957981 */ /* 0x000128000c1e1500 */
[----:B------:R-:W4:Y:S04]  /*8570*/  LDG.E.U16 R43, desc[UR10][R16.64] ;  /* 0x0000000a102b7981 */ /* 0x000f28000c1e1500 */
[----:B------:R1:W4:Y:S01]  /*8580*/  LDG.E.U16 R42, desc[UR10][R12.64] ;  /* 0x0000000a0c2a7981 */ /* 0x000322000c1e1500 */
[----:B0-----:R-:W-:-:S03]  /*8590*/  IMAD.WIDE R18, R7, 0x2, R24 ;  /* 0x0000000207127825 */ /* 0x001fc600078e0218 */
[----:B------:R-:W4:Y:S01]  /*85a0*/  LDL.64 R24, [R1+0x290] ;  /* 0x0002900001187983 */ /* 0x000f220000100a00 */
[----:B------:R-:W-:-:S03]  /*85b0*/  IMAD.WIDE R20, R7, 0x2, R120 ;  /* 0x0000000207147825 */ /* 0x000fc600078e0278 */
[----:B------:R-:W4:Y:S01]  /*85c0*/  LDG.E.U16 R45, desc[UR10][R14.64] ;  /* 0x0000000a0e2d7981 */ /* 0x000f22000c1e1500 */
[----:B-1----:R-:W-:-:S03]  /*85d0*/  IMAD.WIDE R12, R7, 0x2, R40 ;  /* 0x00000002070c7825 */ /* 0x002fc600078e0228 */
[----:B------:R2:W4:Y:S04]  /*85e0*/  LDG.E.U16 R41, desc[UR10][R18.64] ;  /* 0x0000000a12297981 */ /* 0x000528000c1e1500 */
[----:B------:R0:W4:Y:S04]  /*85f0*/  LDG.E.U16 R44, desc[UR10][R20.64] ;  /* 0x0000000a142c7981 */ /* 0x000128000c1e1500 */
[----:B------:R-:W4:Y:S04]  /*8600*/  LDL.64 R214, [R1+0x128] ;  /* 0x0001280001d67983 */ /* 0x000f280000100a00 */
[----:B------:R-:W4:Y:S04]  /*8610*/  LDL.64 R218, [R1+0x138] ;  /* 0x0001380001da7983 */ /* 0x000f280000100a00 */
[----:B------:R-:W4:Y:S04]  /*8620*/  LDL.64 R226, [R1+0x118] ;  /* 0x0001180001e27983 */ /* 0x000f280000100a00 */
[----:B------:R-:W4:Y:S01]  /*8630*/  LDL.64 R222, [R1+0x108] ;  /* 0x0001080001de7983 */ /* 0x000f220000100a00 */
[----:B------:R-:W-:-:S03]  /*8640*/  IMAD.WIDE R10, R7, 0x2, R244 ;  /* 0x00000002070a7825 */ /* 0x000fc600078e02f4 */
[----:B------:R-:W4:Y:S04]  /*8650*/  LDL.64 R120, [R1+0x218] ;  /* 0x0002180001787983 */ /* 0x000f280000100a00 */
[----:B------:R-:W4:Y:S04]  /*8660*/  LDG.E.U16 R116, desc[UR10][R116.64] ;  /* 0x0000000a74747981 */ /* 0x000f28000c1e1500 */
[----:B------:R-:W4:Y:S04]  /*8670*/  LDL.64 R230, [R1+0x78] ;  /* 0x0000780001e67983 */ /* 0x000f280000100a00 */
[----:B------:R-:W4:Y:S01]  /*8680*/  LDL.64 R238, [R1+0xa0] ;  /* 0x0000a00001ee7983 */ /* 0x000f220000100a00 */
[----:B-----5:R-:W-:-:S03]  /*8690*/  IMAD.WIDE R16, R7, 0x2, R30 ;  /* 0x0000000207107825 */ /* 0x020fc600078e021e */
[----:B------:R-:W5:Y:S04]  /*86a0*/  LDG.E.U16 R145, desc[UR10][R12.64] ;  /* 0x0000000a0c917981 */ /* 0x000f68000c1e1500 */
[----:B------:R-:W5:Y:S01]  /*86b0*/  LDL.64 R30, [R1+0x280] ;  /* 0x00028000011e7983 */ /* 0x000f620000100a00 */
[----:B--2---:R-:W-:-:S03]  /*86c0*/  IMAD.WIDE R18, R7, 0x2, R22 ;  /* 0x0000000207127825 */ /* 0x004fc600078e0216 */
[----:B------:R-:W2:Y:S04]  /*86d0*/  LDG.E.U16 R146, desc[UR10][R16.64] ;  /* 0x0000000a10927981 */ /* 0x000ea8000c1e1500 */
[----:B------:R-:W2:Y:S01]  /*86e0*/  LDL.64 R22, [R1+0x270] ;  /* 0x0002700001167983 */ /* 0x000ea20000100a00 */
[----:B0-----:R-:W-:-:S03]  /*86f0*/  IMAD.WIDE R20, R7, 0x2, R34 ;  /* 0x0000000207147825 */ /* 0x001fc600078e0222 */
[----:B------:R-:W2:Y:S01]  /*8700*/  LDL.64 R34, [R1+0x288] ;  /* 0x0002880001227983 */ /* 0x000ea20000100a00 */
[----:B------:R-:W-:-:S03]  /*8710*/  IMAD.WIDE R14, R7, 0x2, R36 ;  /* 0x00000002070e7825 */ /* 0x000fc600078e0224 */
[----:B------:R-:W2:Y:S04]  /*8720*/  LDL.64 R36, [R1+0x2a0] ;  /* 0x0002a00001247983 */ /* 0x000ea80000100a00 */
[----:B------:R3:W2:Y:S04]  /*8730*/  LDG.E.U16 R148, desc[UR10][R14.64] ;  /* 0x0000000a0e947981 */ /* 0x0006a8000c1e1500 */
[----:B------:R4:W2:Y:S04]  /*8740*/  LDG.E.U16 R147, desc[UR10][R20.64] ;  /* 0x0000000a14937981 */ /* 0x0008a8000c1e1500 */
[----:B------:R-:W2:Y:S01]  /*8750*/  LDG.E.U16 R144, desc[UR10][R18.64] ;  /* 0x0000000a12907981 */ /* 0x000ea2000c1e1500 */
[----:B---3--:R-:W-:-:S03]  /*8760*/  IMAD.WIDE R14, R7, 0x2, R28 ;  /* 0x00000002070e7825 */ /* 0x008fc600078e021c */
[----:B------:R-:W3:Y:S01]  /*8770*/  LDL.64 R28, [R1+0x278] ;  /* 0x00027800011c7983 */ /* 0x000ee20000100a00 */
[----:B----4-:R-:W-:-:S03]  /*8780*/  IMAD.WIDE R20, R7, 0x2, R38 ;  /* 0x0000000207147825 */ /* 0x010fc600078e0226 */
[----:B------:R0:W4:Y:S04]  /*8790*/  LDG.E.U16 R40, desc[UR10][R14.64] ;  /* 0x0000000a0e287981 */ /* 0x000128000c1e1500 */
[----:B------:R1:W4:Y:S01]  /*87a0*/  LDG.E.U16 R39, desc[UR10][R20.64] ;  /* 0x0000000a14277981 */ /* 0x000322000c1e1500 */
[----:B------:R-:W-:-:S03]  /*87b0*/  IMAD.WIDE R16, R7, 0x2, R26 ;  /* 0x0000000207107825 */ /* 0x000fc600078e021a */
[----:B------:R-:W4:Y:S04]  /*87c0*/  LDG.E.U16 R10, desc[UR10][R10.64] ;  /* 0x0000000a0a0a7981 */ /* 0x000f28000c1e1500 */
[----:B------:R-:W4:Y:S01]  /*87d0*/  LDL.64 R26, [R1+0x258] ;  /* 0x00025800011a7983 */ /* 0x000f220000100a00 */
[----:B0-----:R-:W-:-:S03]  /*87e0*/  IMAD.WIDE R14, R7, 0x2, R32 ;  /* 0x00000002070e7825 */ /* 0x001fc600078e0220 */
[----:B------:R-:W4:Y:S01]  /*87f0*/  LDG.E.U16 R38, desc[UR10][R16.64] ;  /* 0x0000000a10267981 */ /* 0x000f22000c1e1500 */
[----:B-1----:R-:W-:-:S03]  /*8800*/  IMAD.WIDE R20, R7, 0x2, R118 ;  /* 0x0000000207147825 */ /* 0x002fc600078e0276 */
[----:B------:R-:W4:Y:S04]  /*8810*/  LDL.64 R32, [R1+0x250] ;  /* 0x0002500001207983 */ /* 0x000f280000100a00 */
[----:B------:R-:W4:Y:S04]  /*8820*/  LDL.64 R118, [R1+0x238] ;  /* 0x0002380001767983 */ /* 0x000f280000100a00 */
[----:B------:R5:W4:Y:S01]  /*8830*/  LDG.E.U16 R143, desc[UR10][R14.64] ;  /* 0x0000000a0e8f7981 */ /* 0x000b22000c1e1500 */
[----:B------:R-:W-:-:S03]  /*8840*/  IMAD.WIDE R18, R7, 0x2, R24 ;  /* 0x0000000207127825 */ /* 0x000fc600078e0218 */
[----:B------:R2:W4:Y:S04]  /*8850*/  LDG.E.U16 R142, desc[UR10][R20.64] ;  /* 0x0000000a148e7981 */ /* 0x000528000c1e1500 */
[----:B------:R-:W4:Y:S04]  /*8860*/  LDL.64 R24, [R1+0x230] ;  /* 0x0002300001187983 */ /* 0x000f280000100a00 */
[----:B------:R-:W4:Y:S01]  /*8870*/  LDL.64 R244, [R1+0x40] ;  /* 0x0000400001f47983 */ /* 0x000f220000100a00 */
[----:B-----5:R-:W-:-:S03]  /*8880*/  IMAD.WIDE R14, R7, 0x2, R30 ;  /* 0x00000002070e7825 */ /* 0x020fc600078e021e */
[----:B------:R-:W5:Y:S01]  /*8890*/  LDL.64 R30, [R1+0x228] ;  /* 0x00022800011e7983 */ /* 0x000f620000100a00 */
[----:B--2---:R-:W-:-:S03]  /*88a0*/  IMAD.WIDE R20, R7, 0x2, R22 ;  /* 0x0000000207147825 */ /* 0x004fc600078e0216 */
[----:B------:R-:W2:Y:S01]  /*88b0*/  LDL.64 R22, [R1+0x208] ;  /* 0x0002080001167983 */ /* 0x000ea20000100a00 */
[----:B------:R-:W-:-:S03]  /*88c0*/  IMAD.WIDE R16, R7, 0x2, R34 ;  /* 0x0000000207107825 */ /* 0x000fc600078e0222 */
[----:B------:R0:W2:Y:S01]  /*88d0*/  LDG.E.U16 R34, desc[UR10][R20.64] ;  /* 0x0000000a14227981 */ /* 0x0000a2000c1e1500 */
[----:B------:R-:W-:-:S03]  /*88e0*/  IMAD.WIDE R12, R7, 0x2, R36 ;  /* 0x00000002070c7825 */ /* 0x000fc600078e0224 */
[----:B------:R1:W2:Y:S04]  /*88f0*/  LDG.E.U16 R141, desc[UR10][R16.64] ;  /* 0x0000000a108d7981 */ /* 0x0002a8000c1e1500 */
[----:B------:R3:W2:Y:S01]  /*8900*/  LDG.E.U16 R37, desc[UR10][R12.64] ;  /* 0x0000000a0c257981 */ /* 0x0006a2000c1e1500 */
[----:B0-----:R-:W-:-:S03]  /*8910*/  IMAD.WIDE R20, R7, 0x2, R126 ;  /* 0x0000000207147825 */ /* 0x001fc600078e027e */
[----:B------:R-:W2:Y:S01]  /*8920*/  LDL.64 R126, [R1+0x1f0] ;  /* 0x0001f000017e7983 */ /* 0x000ea20000100a00 */
[----:B-1----:R-:W-:-:S03]  /*8930*/  IMAD.WIDE R16, R7, 0x2, R128 ;  /* 0x0000000207107825 */ /* 0x002fc600078e0280 */
[----:B------:R0:W2:Y:S01]  /*8940*/  LDG.E.U16 R36, desc[UR10][R18.64] ;  /* 0x0000000a12247981 */ /* 0x0000a2000c1e1500 */
[----:B---3--:R-:W-:-:S03]  /*8950*/  IMAD.WIDE R12, R7, 0x2, R28 ;  /* 0x00000002070c7825 */ /* 0x008fc600078e021c */
[----:B------:R-:W3:Y:S04]  /*8960*/  LDL.64 R28, [R1+0x210] ;  /* 0x00021000011c7983 */ /* 0x000ee80000100a00 */
[----:B------:R4:W3:Y:S01]  /*8970*/  LDG.E.U16 R35, desc[UR10][R14.64] ;  /* 0x0000000a0e237981 */ /* 0x0008e2000c1e1500 */
[----:B0-----:R-:W-:-:S03]  /*8980*/  IMAD.WIDE R18, R7, 0x2, R130 ;  /* 0x0000000207127825 */ /* 0x001fc600078e0282 */
[----:B------:R0:W3:Y:S04]  /*8990*/  LDG.E.U16 R140, desc[UR10][R12.64] ;  /* 0x0000000a0c8c7981 */ /* 0x0000e8000c1e1500 */
[----:B------:R-:W3:Y:S01]  /*89a0*/  LDL.64 R130, [R1+0x1f8] ;  /* 0x0001f80001827983 */ /* 0x000ee20000100a00 */
[----:B----4-:R-:W-:-:S03]  /*89b0*/  IMAD.WIDE R14, R7, 0x2, R26 ;  /* 0x00000002070e7825 */ /* 0x010fc600078e021a */
[----:B------:R-:W4:Y:S04]  /*89c0*/  LDL.64 R26, [R1+0x200] ;  /* 0x00020000011a7983 */ /* 0x000f280000100a00 */
[----:B------:R1:W4:Y:S01]  /*89d0*/  LDG.E.U16 R139, desc[UR10][R18.64] ;  /* 0x0000000a128b7981 */ /* 0x000322000c1e1500 */
[----:B0-----:R-:W-:-:S03]  /*89e0*/  IMAD.WIDE R12, R7, 0x2, R32 ;  /* 0x00000002070c7825 */ /* 0x001fc600078e0220 */
[----:B------:R0:W4:Y:S04]  /*89f0*/  LDG.E.U16 R33, desc[UR10][R16.64] ;  /* 0x0000000a10217981 */ /* 0x000128000c1e1500 */
[----:B------:R0:W4:Y:S01]  /*8a00*/  LDG.E.U16 R137, desc[UR10][R20.64] ;  /* 0x0000000a14897981 */ /* 0x000122000c1e1500 */
[----:B-1----:R-:W-:-:S03]  /*8a10*/  IMAD.WIDE R18, R7, 0x2, R124 ;  /* 0x0000000207127825 */ /* 0x002fc600078e027c */
[----:B------:R1:W4:Y:S01]  /*8a20*/  LDG.E.U16 R138, desc[UR10][R14.64] ;  /* 0x0000000a0e8a7981 */ /* 0x000322000c1e1500 */
[----:B0-----:R-:W-:-:S03]  /*8a30*/  IMAD.WIDE R16, R7, 0x2, R118 ;  /* 0x0000000207107825 */ /* 0x001fc600078e0276 */
[----:B------:R-:W4:Y:S01]  /*8a40*/  LDL.64 R118, [R1+0x1e0] ;  /* 0x0001e00001767983 */ /* 0x000f220000100a00 */
[----:B------:R-:W-:-:S03]  /*8a50*/  IMAD.WIDE R20, R7, 0x2, R122 ;  /* 0x0000000207147825 */ /* 0x000fc600078e027a */
[----:B------:R-:W4:Y:S01]  /*8a60*/  LDL.64 R124, [R1+0x1e8] ;  /* 0x0001e800017c7983 */ /* 0x000f220000100a00 */
[----:B-1----:R-:W-:-:S03]  /*8a70*/  IMAD.WIDE R14, R7, 0x2, R24 ;  /* 0x00000002070e7825 */ /* 0x002fc600078e0218 */
[----:B------:R-:W4:Y:S04]  /*8a80*/  LDL.64 R122, [R1+0x1c8] ;  /* 0x0001c800017a7983 */ /* 0x000f280000100a00 */
[----:B------:R-:W4:Y:S04]  /*8a90*/  LDL.64 R24, [R1+0x1d8] ;  /* 0x0001d80001187983 */ /* 0x000f280000100a00 */
[----:B------:R5:W4:Y:S04]  /*8aa0*/  LDG.E.U16 R32, desc[UR10][R12.64] ;  /* 0x0000000a0c207981 */ /* 0x000b28000c1e1500 */
[----:B------:R-:W4:Y:S04]  /*8ab0*/  LDL.64 R128, [R1+0x1b8] ;  /* 0x0001b80001807983 */ /* 0x000f280000100a00 */
[----:B------:R-:W4:Y:S01]  /*8ac0*/  LDG.E.U16 R136, desc[UR10][R16.64] ;  /* 0x0000000a10887981 */ /* 0x000f22000c1e1500 */
[----:B-----5:R-:W-:-:S03]  /*8ad0*/  IMAD.WIDE R12, R7, 0x2, R30 ;  /* 0x00000002070c7825 */ /* 0x020fc600078e021e */
[----:B------:R0:W5:Y:S04]  /*8ae0*/  LDG.E.U16 R31, desc[UR10][R18.64] ;  /* 0x0000000a121f7981 */ /* 0x000168000c1e1500 */
[----:B------:R2:W5:Y:S04]  /*8af0*/  LDG.E.U16 R30, desc[UR10][R14.64] ;  /* 0x0000000a0e1e7981 */ /* 0x000568000c1e1500 */
[----:B------:R-:W5:Y:S01]  /*8b00*/  LDG.E.U16 R135, desc[UR10][R12.64] ;  /* 0x0000000a0c877981 */ /* 0x000f62000c1e1500 */
[----:B0-----:R-:W-:-:S03]  /*8b10*/  IMAD.WIDE R18, R7, 0x2, R120 ;  /* 0x0000000207127825 */ /* 0x001fc600078e0278 */
[----:B------:R-:W5:Y:S01]  /*8b20*/  LDL.64 R120, [R1+0x1a8] ;  /* 0x0001a80001787983 */ /* 0x000f620000100a00 */
[----:B--2---:R-:W-:-:S03]  /*8b30*/  IMAD.WIDE R14, R7, 0x2, R22 ;  /* 0x00000002070e7825 */ /* 0x004fc600078e0216 */
[----:B------:R-:W2:Y:S04]  /*8b40*/  LDL.64 R22, [R1+0x1b0] ;  /* 0x0001b00001167983 */ /* 0x000ea80000100a00 */
[----:B------:R0:W2:Y:S04]  /*8b50*/  LDG.E.U16 R134, desc[UR10][R18.64] ;  /* 0x0000000a12867981 */ /* 0x0000a8000c1e1500 */
[----:B------:R-:W2:Y:S01]  /*8b60*/  LDG.E.U16 R133, desc[UR10][R14.64] ;  /* 0x0000000a0e857981 */ /* 0x000ea2000c1e1500 */
[----:B0-----:R-:W-:-:S03]  /*8b70*/  IMAD.WIDE R18, R7, 0x2, R126 ;  /* 0x0000000207127825 */ /* 0x001fc600078e027e */
[----:B------:R-:W2:Y:S01]  /*8b80*/  LDL.64 R126, [R1+0x190] ;  /* 0x00019000017e7983 */ /* 0x000ea20000100a00 */
[----:B---3--:R-:W-:-:S03]  /*8b90*/  IMAD.WIDE R16, R7, 0x2, R28 ;  /* 0x0000000207107825 */ /* 0x008fc600078e021c */
[----:B------:R0:W3:Y:S04]  /*8ba0*/  LDG.E.U16 R29, desc[UR10][R20.64] ;  /* 0x0000000a141d7981 */ /* 0x0000e8000c1e1500 */
[----:B------:R-:W3:Y:S01]  /*8bb0*/  LDG.E.U16 R28, desc[UR10][R16.64] ;  /* 0x0000000a101c7981 */ /* 0x000ee2000c1e1500 */
[----:B0-----:R-:W-:-:S04]  /*8bc0*/  IMAD.WIDE R20, R7, 0x2, R130 ;  /* 0x0000000207147825 */ /* 0x001fc800078e0282 */
[C---:B----4-:R-:W-:Y:S01]  /*8bd0*/  IMAD.WIDE R12, R7.reuse, 0x2, R26 ;  /* 0x00000002070c7825 */ /* 0x050fe200078e021a */
[----:B------:R0:W4:Y:S04]  /*8be0*/  LDG.E.U16 R132, desc[UR10][R20.64] ;  /* 0x0000000a14847981 */ /* 0x000128000c1e1500 */
[----:B------:R1:W3:Y:S04]  /*8bf0*/  LDG.E.U16 R26, desc[UR10][R18.64] ;  /* 0x0000000a121a7981 */ /* 0x0002e8000c1e1500 */
[----:B------:R1:W3:Y:S01]  /*8c00*/  LDG.E.U16 R27, desc[UR10][R12.64] ;  /* 0x0000000a0c1b7981 */ /* 0x0002e2000c1e1500 */
[----:B0-----:R-:W-:-:S03]  /*8c10*/  IMAD.WIDE R20, R7, 0x2, R206 ;  /* 0x0000000207147825 */ /* 0x001fc600078e02ce */
[----:B------:R-:W3:Y:S01]  /*8c20*/  LDL.64 R206, [R1+0xf8] ;  /* 0x0000f80001ce7983 */ /* 0x000ee20000100a00 */
[----:B------:R-:W-:-:S03]  /*8c30*/  IMAD.WIDE R14, R7, 0x2, R118 ;  /* 0x00000002070e7825 */ /* 0x000fc600078e0276 */
[----:B------:R-:W3:Y:S01]  /*8c40*/  LDL.64 R118, [R1+0x178] ;  /* 0x0001780001767983 */ /* 0x000ee20000100a00 */
[----:B------:R-:W-:-:S03]  /*8c50*/  IMAD.WIDE R16, R7, 0x2, R124 ;  /* 0x0000000207107825 */ /* 0x000fc600078e027c */
[----:B------:R-:W4:Y:S01]  /*8c60*/  LDL.64 R124, [R1+0x188] ;  /* 0x00018800017c7983 */ /* 0x000f220000100a00 */
[----:B-1----:R-:W-:-:S03]  /*8c70*/  IMAD.WIDE R18, R7, 0x2, R122 ;  /* 0x0000000207127825 */ /* 0x002fc600078e027a */
[----:B------:R0:W4:Y:S01]  /*8c80*/  LDG.E.U16 R131, desc[UR10][R16.64] ;  /* 0x0000000a10837981 */ /* 0x000122000c1e1500 */
[----:B------:R-:W-:-:S03]  /*8c90*/  IMAD.WIDE R12, R7, 0x2, R24 ;  /* 0x00000002070c7825 */ /* 0x000fc600078e0218 */
[----:B------:R1:W4:Y:S04]  /*8ca0*/  LDG.E.U16 R25, desc[UR10][R14.64] ;  /* 0x0000000a0e197981 */ /* 0x000328000c1e1500 */
[----:B------:R-:W4:Y:S01]  /*8cb0*/  LDG.E.U16 R24, desc[UR10][R20.64] ;  /* 0x0000000a14187981 */ /* 0x000f22000c1e1500 */
[----:B0-----:R-:W-:-:S03]  /*8cc0*/  IMAD.WIDE R16, R7, 0x2, R158 ;  /* 0x0000000207107825 */ /* 0x001fc600078e029e */
[----:B------:R-:W4:Y:S01]  /*8cd0*/  LDG.E.U16 R130, desc[UR10][R12.64] ;  /* 0x0000000a0c827981 */ /* 0x000f22000c1e1500 */
[----:B-1----:R-:W-:-:S03]  /*8ce0*/  IMAD.WIDE R14, R7, 0x2, R128 ;  /* 0x00000002070e7825 */ /* 0x002fc600078e0280 */
[----:B------:R0:W4:Y:S04]  /*8cf0*/  LDG.E.U16 R129, desc[UR10][R18.64] ;  /* 0x0000000a12817981 */ /* 0x000128000c1e1500 */
[----:B------:R-:W4:Y:S04]  /*8d00*/  LDL.64 R122, [R1+0x160] ;  /* 0x00016000017a7983 */ /* 0x000f280000100a00 */
[----:B------:R-:W4:Y:S01]  /*8d10*/  LDL.64 R158, [R1+0x158] ;  /* 0x00015800019e7983 */ /* 0x000f220000100a00 */
[----:B0-----:R-:W-:-:S03]  /*8d20*/  IMAD.WIDE R18, R7, 0x2, R162 ;  /* 0x0000000207127825 */ /* 0x001fc600078e02a2 */
[----:B------:R-:W4:Y:S04]  /*8d30*/  LDL.64 R162, [R1+0x148] ;  /* 0x0001480001a27983 */ /* 0x000f280000100a00 */
[----:B------:R-:W4:Y:S01]  /*8d40*/  LDG.E.U16 R128, desc[UR10][R14.64] ;  /* 0x0000000a0e807981 */ /* 0x000f22000c1e1500 */
[----:B-----5:R-:W-:-:S03]  /*8d50*/  IMAD.WIDE R20, R7, 0x2, R120 ;  /* 0x0000000207147825 */ /* 0x020fc600078e0278 */
[----:B------:R-:W5:Y:S01]  /*8d60*/  LDL.64 R120, [R1+0x150] ;  /* 0x0001500001787983 */ /* 0x000f620000100a00 */
[----:B--2---:R-:W-:-:S03]  /*8d70*/  IMAD.WIDE R12, R7, 0x2, R22 ;  /* 0x00000002070c7825 */ /* 0x004fc600078e0216 */
[----:B------:R0:W2:Y:S04]  /*8d80*/  LDG.E.U16 R23, desc[UR10][R16.64] ;  /* 0x0000000a10177981 */ /* 0x0000a8000c1e1500 */
[----:B------:R-:W2:Y:S01]  /*8d90*/  LDG.E.U16 R22, desc[UR10][R12.64] ;  /* 0x0000000a0c167981 */ /* 0x000ea2000c1e1500 */
[----:B0-----:R-:W-:-:S03]  /*8da0*/  IMAD.WIDE R16, R7, 0x2, R166 ;  /* 0x0000000207107825 */ /* 0x001fc600078e02a6 */
[----:B------:R-:W2:Y:S01]  /*8db0*/  LDL.64 R166, [R1+0x140] ;  /* 0x0001400001a67983 */ /* 0x000ea20000100a00 */
[----:B------:R-:W-:-:S03]  /*8dc0*/  IMAD.WIDE R14, R7, 0x2, R126 ;  /* 0x00000002070e7825 */ /* 0x000fc600078e027e */
[----:B------:R-:W2:Y:S04]  /*8dd0*/  LDG.E.U16 R127, desc[UR10][R20.64] ;  /* 0x0000000a147f7981 */ /* 0x000ea8000c1e1500 */
[----:B------:R0:W2:Y:S04]  /*8de0*/  LDG.E.U16 R126, desc[UR10][R16.64] ;  /* 0x0000000a107e7981 */ /* 0x0000a8000c1e1500 */
[----:B------:R1:W2:Y:S01]  /*8df0*/  LDG.E.U16 R20, desc[UR10][R14.64] ;  /* 0x0000000a0e147981 */ /* 0x0002a2000c1e1500 */
[----:B0-----:R-:W-:-:S03]  /*8e00*/  IMAD.WIDE R16, R7, 0x2, R168 ;  /* 0x0000000207107825 */ /* 0x001fc600078e02a8 */
[----:B------:R0:W2:Y:S04]  /*8e10*/  LDG.E.U16 R21, desc[UR10][R18.64] ;  /* 0x0000000a12157981 */ /* 0x0000a8000c1e1500 */
[----:B------:R-:W2:Y:S01]  /*8e20*/  LDL.64 R168, [R1+0x120] ;  /* 0x0001200001a87983 */ /* 0x000ea20000100a00 */
[----:B-1----:R-:W-:-:S03]  /*8e30*/  IMAD.WIDE R14, R7, 0x2, R160 ;  /* 0x00000002070e7825 */ /* 0x002fc600078e02a0 */
[----:B------:R-:W2:Y:S01]  /*8e40*/  LDL.64 R160, [R1+0x130] ;  /* 0x0001300001a07983 */ /* 0x000ea20000100a00 */
[----:B0-----:R-:W-:-:S03]  /*8e50*/  IMAD.WIDE R18, R7, 0x2, R202 ;  /* 0x0000000207127825 */ /* 0x001fc600078e02ca */
[----:B------:R-:W2:Y:S04]  /*8e60*/  LDL.64 R202, [R1+0xf0] ;  /* 0x0000f00001ca7983 */ /* 0x000ea80000100a00 */
[----:B------:R-:W2:Y:S04]  /*8e70*/  LDG.E.U16 R19, desc[UR10][R18.64] ;  /* 0x0000000a12137981 */ /* 0x000ea8000c1e1500 */
[----:B------:R-:W2:Y:S01]  /*8e80*/  LDG.E.U16 R18, desc[UR10][R16.64] ;  /* 0x0000000a10127981 */ /* 0x000ea2000c1e1500 */
[----:B---3--:R-:W-:-:S04]  /*8e90*/  IMAD.WIDE R118, R7, 0x2, R118 ;  /* 0x0000000207767825 */ /* 0x008fc800078e0276 */
[C---:B----4-:R-:W-:Y:S02]  /*8ea0*/  IMAD.WIDE R12, R7.reuse, 0x2, R124 ;  /* 0x00000002070c7825 */ /* 0x050fe400078e027c */
[----:B------:R-:W3:Y:S04]  /*8eb0*/  LDG.E.U16 R124, desc[UR10][R118.64] ;  /* 0x0000000a767c7981 */ /* 0x000ee8000c1e1500 */
[----:B------:R0:W4:Y:S02]  /*8ec0*/  LDG.E.U16 R125, desc[UR10][R12.64] ;  /* 0x0000000a0c7d7981 */ /* 0x000124000c1e1500 */
[C---:B0-----:R-:W-:Y:S02]  /*8ed0*/  IMAD.WIDE R12, R7.reuse, 0x2, R122 ;  /* 0x00000002070c7825 */ /* 0x041fe400078e027a */
[----:B------:R-:W3:Y:S04]  /*8ee0*/  LDG.E.U16 R123, desc[UR10][R14.64] ;  /* 0x0000000a0e7b7981 */ /* 0x000ee8000c1e1500 */
[----:B------:R0:W3:Y:S01]  /*8ef0*/  LDG.E.U16 R17, desc[UR10][R12.64] ;  /* 0x0000000a0c117981 */ /* 0x0000e2000c1e1500 */
[----:B------:R-:W-:-:S03]  /*8f00*/  IMAD.WIDE R118, R7, 0x2, R162 ;  /* 0x0000000207767825 */ /* 0x000fc600078e02a2 */
[----:B------:R-:W3:Y:S01]  /*8f10*/  LDL.64 R162, [R1+0x110] ;  /* 0x0001100001a27983 */ /* 0x000ee20000100a00 */
[----:B0-----:R-:W-:-:S03]  /*8f20*/  IMAD.WIDE R12, R7, 0x2, R218 ;  /* 0x00000002070c7825 */ /* 0x001fc600078e02da */
[----:B------:R-:W4:Y:S01]  /*8f30*/  LDL.64 R218, [R1+0xe0] ;  /* 0x0000e00001da7983 */ /* 0x000f220000100a00 */
[----:B-----5:R-:W-:-:S05]  /*8f40*/  IMAD.WIDE R120, R7, 0x2, R120 ;  /* 0x0000000207787825 */ /* 0x020fca00078e0278 */
[----:B------:R-:W5:Y:S04]  /*8f50*/  LDG.E.U16 R16, desc[UR10][R120.64] ;  /* 0x0000000a78107981 */ /* 0x000f68000c1e1500 */
[----:B------:R0:W5:Y:S01]  /*8f60*/  LDG.E.U16 R121, desc[UR10][R118.64] ;  /* 0x0000000a76797981 */ /* 0x000162000c1e1500 */
[----:B--2---:R-:W-:-:S03]  /*8f70*/  IMAD.WIDE R14, R7, 0x2, R166 ;  /* 0x00000002070e7825 */ /* 0x004fc600078e02a6 */
[----:B------:R-:W2:Y:S01]  /*8f80*/  LDL.64 R166, [R1+0xe8] ;  /* 0x0000e80001a67983 */ /* 0x000ea20000100a00 */
[----:B------:R-:W-:-:S03]  /*8f90*/  IMAD.WIDE R158, R7, 0x2, R158 ;  /* 0x00000002079e7825 */ /* 0x000fc600078e029e */
[----:B------:R-:W5:Y:S01]  /*8fa0*/  LDG.E.U16 R15, desc[UR10][R14.64] ;  /* 0x0000000a0e0f7981 */ /* 0x000f62000c1e1500 */
[----:B0-----:R-:W-:-:S03]  /*8fb0*/  IMAD.WIDE R118, R7, 0x2, R214 ;  /* 0x0000000207767825 */ /* 0x001fc600078e02d6 */
[----:B------:R-:W5:Y:S04]  /*8fc0*/  LDL.64 R214, [R1+0xd8] ;  /* 0x0000d80001d67983 */ /* 0x000f680000100a00 */
[----:B------:R0:W5:Y:S04]  /*8fd0*/  LDG.E.U16 R122, desc[UR10][R158.64] ;  /* 0x0000000a9e7a7981 */ /* 0x000168000c1e1500 */
[----:B------:R-:W5:Y:S04]  /*8fe0*/  LDG.E.U16 R119, desc[UR10][R118.64] ;  /* 0x0000000a76777981 */ /* 0x000f68000c1e1500 */
[----:B------:R1:W5:Y:S01]  /*8ff0*/  LDG.E.U16 R120, desc[UR10][R12.64] ;  /* 0x0000000a0c787981 */ /* 0x000362000c1e1500 */
[----:B0-----:R-:W-:-:S03]  /*9000*/  IMAD.WIDE R158, R7, 0x2, R226 ;  /* 0x00000002079e7825 */ /* 0x001fc600078e02e2 */
[----:B------:R-:W5:Y:S01]  /*9010*/  LDL.64 R226, [R1+0x68] ;  /* 0x0000680001e27983 */ /* 0x000f620000100a00 */
[----:B------:R-:W-:-:S03]  /*9020*/  IMAD.WIDE R160, R7, 0x2, R160 ;  /* 0x0000000207a07825 */ /* 0x000fc600078e02a0 */
[----:B------:R0:W5:Y:S01]  /*9030*/  LDG.E.U16 R118, desc[UR10][R158.64] ;  /* 0x0000000a9e767981 */ /* 0x000162000c1e1500 */
[----:B-1----:R-:W-:-:S03]  /*9040*/  IMAD.WIDE R12, R7, 0x2, R168 ;  /* 0x00000002070c7825 */ /* 0x002fc600078e02a8 */
[----:B------:R1:W5:Y:S04]  /*9050*/  LDG.E.U16 R14, desc[UR10][R160.64] ;  /* 0x0000000aa00e7981 */ /* 0x000368000c1e1500 */
[----:B------:R-:W5:Y:S01]  /*9060*/  LDL.64 R168, [R1+0xc8] ;  /* 0x0000c80001a87983 */ /* 0x000f620000100a00 */
[----:B0-----:R-:W-:-:S03]  /*9070*/  IMAD.WIDE R158, R7, 0x2, R210 ;  /* 0x00000002079e7825 */ /* 0x001fc600078e02d2 */
[----:B------:R-:W5:Y:S01]  /*9080*/  LDL.64 R210, [R1+0xb8] ;  /* 0x0000b80001d27983 */ /* 0x000f620000100a00 */
[----:B-1----:R-:W-:-:S03]  /*9090*/  IMAD.WIDE R160, R7, 0x2, R222 ;  /* 0x0000000207a07825 */ /* 0x002fc600078e02de */
[----:B------:R0:W5:Y:S04]  /*90a0*/  LDG.E.U16 R11, desc[UR10][R158.64] ;  /* 0x0000000a9e0b7981 */ /* 0x000168000c1e1500 */
[----:B------:R1:W5:Y:S04]  /*90b0*/  LDG.E.U16 R117, desc[UR10][R160.64] ;  /* 0x0000000aa0757981 */ /* 0x000368000c1e1500 */
[----:B------:R-:W5:Y:S01]  /*90c0*/  LDG.E.U16 R13, desc[UR10][R12.64] ;  /* 0x0000000a0c0d7981 */ /* 0x000f62000c1e1500 */
[----:B0-----:R-:W-:-:S03]  /*90d0*/  IMAD.WIDE R158, R7, 0x2, R206 ;  /* 0x00000002079e7825 */ /* 0x001fc600078e02ce */
[----:B------:R-:W5:Y:S01]  /*90e0*/  LDL.64 R206, [R1+0xa8] ;  /* 0x0000a80001ce7983 */ /* 0x000f620000100a00 */
[----:B-1----:R-:W-:-:S03]  /*90f0*/  IMAD.WIDE R160, R7, 0x2, R202 ;  /* 0x0000000207a07825 */ /* 0x002fc600078e02ca */
[----:B------:R-:W5:Y:S04]  /*9100*/  LDL.64 R202, [R1+0x98] ;  /* 0x0000980001ca7983 */ /* 0x000f680000100a00 */
[----:B------:R-:W5:Y:S04]  /*9110*/  LDL.64 R222, [R1+0x58] ;  /* 0x0000580001de7983 */ /* 0x000f680000100a00 */
[----:B------:R4:W5:Y:S01]  /*9120*/  LDG.E.U16 R164, desc[UR10][R158.64] ;  /* 0x0000000a9ea47981 */ /* 0x000962000c1e1500 */
[----:B---3--:R-:W-:-:S05]  /*9130*/  IMAD.WIDE R162, R7, 0x2, R162 ;  /* 0x0000000207a27825 */ /* 0x008fca00078e02a2 */
[----:B------:R2:W3:Y:S01]  /*9140*/  LDG.E.U16 R12, desc[UR10][R162.64] ;  /* 0x0000000aa20c7981 */ /* 0x0004e2000c1e1500 */
[----:B----4-:R-:W-:-:S03]  /*9150*/  IMAD.WIDE R158, R7, 0x2, R218 ;  /* 0x00000002079e7825 */ /* 0x010fc600078e02da */
[----:B------:R-:W4:Y:S01]  /*9160*/  LDL.64 R218, [R1+0x48] ;  /* 0x0000480001da7983 */ /* 0x000f220000100a00 */
[----:B--2---:R-:W-:-:S03]  /*9170*/  IMAD.WIDE R162, R7, 0x2, R166 ;  /* 0x0000000207a27825 */ /* 0x004fc600078e02a6 */
[----:B------:R5:W2:Y:S04]  /*9180*/  LDG.E.U16 R166, desc[UR10][R160.64] ;  /* 0x0000000aa0a67981 */ /* 0x000aa8000c1e1500 */
[----:B------:R0:W2:Y:S01]  /*9190*/  LDG.E.U16 R167, desc[UR10][R162.64] ;  /* 0x0000000aa2a77981 */ /* 0x0000a2000c1e1500 */
[----:B-----5:R-:W-:-:S03]  /*91a0*/  IMAD.WIDE R160, R7, 0x2, R214 ;  /* 0x0000000207a07825 */ /* 0x020fc600078e02d6 */
[----:B------:R-:W5:Y:S01]  /*91b0*/  LDL.64 R214, [R1+0x38] ;  /* 0x0000380001d67983 */ /* 0x000f620000100a00 */
[----:B0-----:R-:W-:-:S03]  /*91c0*/  IMAD.WIDE R162, R7, 0x2, R168 ;  /* 0x0000000207a27825 */ /* 0x001fc600078e02a8 */
[----:B------:R0:W2:Y:S04]  /*91d0*/  LDG.E.U16 R168, desc[UR10][R158.64] ;  /* 0x0000000a9ea87981 */ /* 0x0000a8000c1e1500 */
[----:B------:R1:W2:Y:S04]  /*91e0*/  LDG.E.U16 R169, desc[UR10][R160.64] ;  /* 0x0000000aa0a97981 */ /* 0x0002a8000c1e1500 */
[----:B------:R1:W2:Y:S01]  /*91f0*/  LDG.E.U16 R174, desc[UR10][R162.64] ;  /* 0x0000000aa2ae7981 */ /* 0x0002a2000c1e1500 */
[----:B0-----:R-:W-:-:S03]  /*9200*/  IMAD.WIDE R158, R7, 0x2, R210 ;  /* 0x00000002079e7825 */ /* 0x001fc600078e02d2 */
[----:B------:R-:W2:Y:S04]  /*9210*/  LDL.64 R210, [R1+0x28] ;  /* 0x0000280001d27983 */ /* 0x000ea80000100a00 */
[----:B------:R0:W3:Y:S01]  /*9220*/  LDG.E.U16 R176, desc[UR10][R158.64] ;  /* 0x0000000a9eb07981 */ /* 0x0000e2000c1e1500 */
[----:B-1----:R-:W-:-:S03]  /*9230*/  IMAD.WIDE R160, R7, 0x2, R206 ;  /* 0x0000000207a07825 */ /* 0x002fc600078e02ce */
[----:B------:R-:W3:Y:S01]  /*9240*/  LDL.64 R206, [R1+0x18] ;  /* 0x0000180001ce7983 */ /* 0x000ee20000100a00 */
[----:B------:R-:W-:-:S03]  /*9250*/  IMAD.WIDE R162, R7, 0x2, R202 ;  /* 0x0000000207a27825 */ /* 0x000fc600078e02ca */
[----:B------:R-:W3:Y:S04]  /*9260*/  LDL.64 R202, [R1+0x8] ;  /* 0x0000080001ca7983 */ /* 0x000ee80000100a00 */
[----:B------:R1:W3:Y:S01]  /*9270*/  LDG.E.U16 R180, desc[UR10][R162.64] ;  /* 0x0000000aa2b47981 */ /* 0x0002e2000c1e1500 */
[----:B0-----:R-:W-:-:S03]  /*9280*/  IMAD.WIDE R158, R7, 0x2, R234 ;  /* 0x00000002079e7825 */ /* 0x001fc600078e02ea */
[----:B------:R0:W3:Y:S04]  /*9290*/  LDG.E.U16 R178, desc[UR10][R160.64] ;  /* 0x0000000aa0b27981 */ /* 0x0000e8000c1e1500 */
[----:B------:R0:W3:Y:S01]  /*92a0*/  LDG.E.U16 R182, desc[UR10][R158.64] ;  /* 0x0000000a9eb67981 */ /* 0x0000e2000c1e1500 */
[----:B-1----:R-:W-:-:S03]  /*92b0*/  IMAD.WIDE R162, R7, 0x2, R226 ;  /* 0x0000000207a27825 */ /* 0x002fc600078e02e2 */
[----:B------:R-:W3:Y:S01]  /*92c0*/  LDL.64 R226, [R1+0xc0] ;  /* 0x0000c00001e27983 */ /* 0x000ee20000100a00 */
[----:B0-----:R-:W-:-:S03]  /*92d0*/  IMAD.WIDE R160, R7, 0x2, R230 ;  /* 0x0000000207a07825 */ /* 0x001fc600078e02e6 */
[----:B------:R-:W3:Y:S04]  /*92e0*/  LDL.64 R230, [R1+0xd0] ;  /* 0x0000d00001e67983 */ /* 0x000ee80000100a00 */
[----:B------:R-:W3:Y:S01]  /*92f0*/  LDG.E.U16 R186, desc[UR10][R162.64] ;  /* 0x0000000aa2ba7981 */ /* 0x000ee2000c1e1500 */
[----:B------:R-:W-:-:S03]  /*9300*/  IMAD.WIDE R158, R7, 0x2, R222 ;  /* 0x00000002079e7825 */ /* 0x000fc600078e02de */
[----:B------:R-:W3:Y:S04]  /*9310*/  LDL.64 R222, [R1+0x90] ;  /* 0x0000900001de7983 */ /* 0x000ee80000100a00 */
[----:B------:R4:W3:Y:S04]  /*9320*/  LDG.E.U16 R184, desc[UR10][R160.64] ;  /* 0x0000000aa0b87981 */ /* 0x0008e8000c1e1500 */
[----:B------:R2:W3:Y:S04]  /*9330*/  LDG.E.U16 R188, desc[UR10][R158.64] ;  /* 0x0000000a9ebc7981 */ /* 0x0004e8000c1e1500 */
[----:B------:R-:W3:Y:S01]  /*9340*/  LDL.64 R234, [R1+0x30] ;  /* 0x0000300001ea7983 */ /* 0x000ee20000100a00 */
[----:B----4-:R-:W-:-:S03]  /*9350*/  IMAD.WIDE R160, R7, 0x2, R218 ;  /* 0x0000000207a07825 */ /* 0x010fc600078e02da */
[----:B------:R-:W4:Y:S04]  /*9360*/  LDL.64 R218, [R1+0x80] ;  /* 0x0000800001da7983 */ /* 0x000f280000100a00 */
[----:B------:R3:W4:Y:S01]  /*9370*/  LDG.E.U16 R190, desc[UR10][R160.64] ;  /* 0x0000000aa0be7981 */ /* 0x000722000c1e1500 */
[----:B-----5:R-:W-:-:S03]  /*9380*/  IMAD.WIDE R162, R7, 0x2, R214 ;  /* 0x0000000207a27825 */ /* 0x020fc600078e02d6 */
[----:B------:R-:W5:Y:S04]  /*9390*/  LDL.64 R214, [R1+0xb0] ;  /* 0x0000b00001d67983 */ /* 0x000f680000100a00 */
[----:B------:R0:W4:Y:S01]  /*93a0*/  LDG.E.U16 R192, desc[UR10][R162.64] ;  /* 0x0000000aa2c07981 */ /* 0x000122000c1e1500 */
[----:B--2---:R-:W-:-:S05]  /*93b0*/  IMAD.WIDE R158, R7, 0x2, R210 ;  /* 0x00000002079e7825 */ /* 0x004fca00078e02d2 */
[----:B------:R1:W2:Y:S01]  /*93c0*/  LDG.E.U16 R194, desc[UR10][R158.64] ;  /* 0x0000000a9ec27981 */ /* 0x0002a2000c1e1500 */
[----:B---3--:R-:W-:-:S04]  /*93d0*/  IMAD.WIDE R160, R7, 0x2, R206 ;  /* 0x0000000207a07825 */ /* 0x008fc800078e02ce */
[C---:B0-----:R-:W-:Y:S01]  /*93e0*/  IMAD.WIDE R162, R7.reuse, 0x2, R202 ;  /* 0x0000000207a27825 */ /* 0x041fe200078e02ca */
[----:B------:R0:W3:Y:S03]  /*93f0*/  LDG.E.U16 R196, desc[UR10][R160.64] ;  /* 0x0000000aa0c47981 */ /* 0x0000e6000c1e1500 */
[C---:B-1----:R-:W-:Y:S01]  /*9400*/  IMAD.WIDE R158, R7.reuse, 0x2, R250 ;  /* 0x00000002079e7825 */ /* 0x042fe200078e02fa */
[----:B------:R1:W2:Y:S04]  /*9410*/  LDG.E.U16 R198, desc[UR10][R162.64] ;  /* 0x0000000aa2c67981 */ /* 0x0002a8000c1e1500 */
[----:B------:R1:W2:Y:S01]  /*9420*/  LDG.E.U16 R200, desc[UR10][R158.64] ;  /* 0x0000000a9ec87981 */ /* 0x0002a2000c1e1500 */
[----:B0-----:R-:W-:-:S04]  /*9430*/  IMAD.WIDE R160, R7, 0x2, R242 ;  /* 0x0000000207a07825 */ /* 0x001fc800078e02f2 */
[C---:B-1----:R-:W-:Y:S01]  /*9440*/  IMAD.WIDE R162, R7.reuse, 0x2, R232 ;  /* 0x0000000207a27825 */ /* 0x042fe200078e02e8 */
[----:B------:R0:W2:Y:S03]  /*9450*/  LDG.E.U16 R202, desc[UR10][R160.64] ;  /* 0x0000000aa0ca7981 */ /* 0x0000a6000c1e1500 */
[C---:B------:R-:W-:Y:S01]  /*9460*/  IMAD.WIDE R158, R7.reuse, 0x2, R224 ;  /* 0x00000002079e7825 */ /* 0x040fe200078e02e0 */
[----:B------:R1:W2:Y:S04]  /*9470*/  LDG.E.U16 R203, desc[UR10][R162.64] ;  /* 0x0000000aa2cb7981 */ /* 0x0002a8000c1e1500 */
[----:B------:R1:W2:Y:S01]  /*9480*/  LDG.E.U16 R206, desc[UR10][R158.64] ;  /* 0x0000000a9ece7981 */ /* 0x0002a2000c1e1500 */
[----:B0-----:R-:W-:-:S04]  /*9490*/  IMAD.WIDE R160, R7, 0x2, R216 ;  /* 0x0000000207a07825 */ /* 0x001fc800078e02d8 */
[C---:B-1----:R-:W-:Y:S01]  /*94a0*/  IMAD.WIDE R162, R7.reuse, 0x2, R208 ;  /* 0x0000000207a27825 */ /* 0x042fe200078e02d0 */
[----:B------:R0:W2:Y:S03]  /*94b0*/  LDG.E.U16 R207, desc[UR10][R160.64] ;  /* 0x0000000aa0cf7981 */ /* 0x0000a6000c1e1500 */
[C---:B------:R-:W-:Y:S01]  /*94c0*/  IMAD.WIDE R158, R7.reuse, 0x2, R230 ;  /* 0x00000002079e7825 */ /* 0x040fe200078e02e6 */
[----:B------:R-:W2:Y:S04]  /*94d0*/  LDG.E.U16 R210, desc[UR10][R162.64] ;  /* 0x0000000aa2d27981 */ /* 0x000ea8000c1e1500 */
[----:B------:R1:W2:Y:S01]  /*94e0*/  LDG.E.U16 R211, desc[UR10][R158.64] ;  /* 0x0000000a9ed37981 */ /* 0x0002a2000c1e1500 */
[----:B0-----:R-:W-:-:S03]  /*94f0*/  IMAD.WIDE R160, R7, 0x2, R226 ;  /* 0x0000000207a07825 */ /* 0x001fc600078e02e2 */
[----:B------:R-:W2:Y:S04]  /*9500*/  LDL.64 R226, [R1+0x50] ;  /* 0x0000500001e27983 */ /* 0x000ea80000100a00 */
[----:B------:R-:W3:Y:S01]  /*9510*/  LDL.64 R230, [R1+0x20] ;  /* 0x0000200001e67983 */ /* 0x000ee20000100a00 */
[----:B-1----:R-:W-:-:S03]  /*9520*/  IMAD.WIDE R158, R7, 0x2, R238 ;  /* 0x00000002079e7825 */ /* 0x002fc600078e02ee */
[----:B------:R-:W3:Y:S01]  /*9530*/  LDL.64 R238, [R1] ;  /* 0x0000000001ee7983 */ /* 0x000ee20000100a00 */
[----:B-----5:R-:W-:-:S03]  /*9540*/  IMAD.WIDE R162, R7, 0x2, R214 ;  /* 0x0000000207a27825 */ /* 0x020fc600078e02d6 */
[----:B------:R0:W5:Y:S04]  /*9550*/  LDG.E.U16 R214, desc[UR10][R160.64] ;  /* 0x0000000aa0d67981 */ /* 0x000168000c1e1500 */
[----:B------:R4:W5:Y:S01]  /*9560*/  LDG.E.U16 R215, desc[UR10][R162.64] ;  /* 0x0000000aa2d77981 */ /* 0x000962000c1e1500 */
[----:B0-----:R-:W-:-:S04]  /*9570*/  IMAD.WIDE R160, R7, 0x2, R222 ;  /* 0x0000000207a07825 */ /* 0x001fc800078e02de */
[C---:B----4-:R-:W-:Y:S02]  /*9580*/  IMAD.WIDE R162, R7.reuse, 0x2, R218 ;  /* 0x0000000207a27825 */ /* 0x050fe400078e02da */
[----:B------:R-:W4:Y:S04]  /*9590*/  LDG.E.U16 R218, desc[UR10][R158.64] ;  /* 0x0000000a9eda7981 */ /* 0x000f28000c1e1500 */
[----:B------:R-:W4:Y:S04]  /*95a0*/  LDG.E.U16 R219, desc[UR10][R160.64] ;  /* 0x0000000aa0db7981 */ /* 0x000f28000c1e1500 */
[----:B------:R2:W4:Y:S04]  /*95b0*/  LDG.E.U16 R222, desc[UR10][R162.64] ;  /* 0x0000000aa2de7981 */ /* 0x000528000c1e1500 */
[----:B------:R-:W4:Y:S04]  /*95c0*/  LDL.64 R158, [R1+0x70] ;  /* 0x00007000019e7983 */ /* 0x000f280000100a00 */
[----:B------:R-:W5:Y:S01]  /*95d0*/  LDL.64 R160, [R1+0x60] ;  /* 0x0000600001a07983 */ /* 0x000f620000100a00 */
[----:B--2---:R-:W-:-:S05]  /*95e0*/  IMAD.WIDE R162, R7, 0x2, R226 ;  /* 0x0000000207a27825 */ /* 0x004fca00078e02e2 */
[----:B------:R3:W2:Y:S02]  /*95f0*/  LDG.E.U16 R227, desc[UR10][R162.64] ;  /* 0x0000000aa2e37981 */ /* 0x0006a4000c1e1500 */
[----:B---3--:R-:W-:-:S04]  /*9600*/  IMAD.WIDE R162, R7, 0x2, R230 ;  /* 0x0000000207a27825 */ /* 0x008fc800078e02e6 */
[----:B----4-:R-:W-:-:S04]  /*9610*/  IMAD.WIDE R158, R7, 0x2, R158 ;  /* 0x00000002079e7825 */ /* 0x010fc800078e029e */
[C---:B-----5:R-:W-:Y:S01]  /*9620*/  IMAD.WIDE R160, R7.reuse, 0x2, R160 ;  /* 0x0000000207a07825 */ /* 0x060fe200078e02a0 */
[----:B------:R0:W3:Y:S04]  /*9630*/  LDG.E.U16 R223, desc[UR10][R158.64] ;  /* 0x0000000a9edf7981 */ /* 0x0000e8000c1e1500 */
[----:B------:R1:W4:Y:S01]  /*9640*/  LDG.E.U16 R226, desc[UR10][R160.64] ;  /* 0x0000000aa0e27981 */ /* 0x000322000c1e1500 */
[----:B0-----:R-:W-:-:S04]  /*9650*/  IMAD.WIDE R158, R7, 0x2, R244 ;  /* 0x00000002079e7825 */ /* 0x001fc800078e02f4 */
[C---:B-1----:R-:W-:Y:S01]  /*9660*/  IMAD.WIDE R160, R7.reuse, 0x2, R234 ;  /* 0x0000000207a07825 */ /* 0x042fe200078e02ea */
[----:B------:R0:W5:Y:S04]  /*9670*/  LDG.E.U16 R230, desc[UR10][R158.64] ;  /* 0x0000000a9ee67981 */ /* 0x000168000c1e1500 */
        /* <DEDUP_REMOVED lines=15> */
[----:B-1----:R-:W-:Y:S01]  /*9770*/  IMAD.WIDE R160, R7, 0x2, R204 ;  /* 0x0000000207a07825 */ /* 0x002fe200078e02cc */
[----:B------:R0:W2:Y:S04]  /*9780*/  LDG.E.U16 R245, desc[UR10][R158.64] ;  /* 0x0000000a9ef57981 */ /* 0x0000a8000c1e1500 */
[----:B------:R1:W2:Y:S01]  /*9790*/  LDG.E.U16 R248, desc[UR10][R160.64] ;  /* 0x0000000aa0f87981 */ /* 0x0002a2000c1e1500 */
[----:B------:R-:W-:-:S03]  /*97a0*/  IMAD.SHL.U32 R201, R201, 0x2, RZ ;  /* 0x00000002c9c97824 */ /* 0x000fc600078e00ff */
[----:B------:R-:W-:Y:S01]  /*97b0*/  LDS R162, [R199+UR6+0x200] ;  /* 0x00020006c7a27984 */ /* 0x000fe20008000800 */
[----:B0-----:R-:W-:-:S03]  /*97c0*/  LOP3.LUT R158, R252, 0xc0, RZ, 0xc0, !PT ;  /* 0x000000c0fc9e7812 */ /* 0x001fc600078ec0ff */
[----:B------:R-:W-:Y:S01]  /*97d0*/  LDS R163, [R199+UR6+0x300] ;  /* 0x00030006c7a37984 */ /* 0x000fe20008000800 */
[----:B------:R-:W-:-:S03]  /*97e0*/  SHF.R.U32.HI R158, RZ, 0x2, R158 ;  /* 0x00000002ff9e7819 */ /* 0x000fc6000001169e */
[----:B-1----:R-:W-:Y:S04]  /*97f0*/  LDS R160, [R199+UR6] ;  /* 0x00000006c7a07984 */ /* 0x002fe80008000800 */
[----:B------:R-:W0:Y:S01]  /*9800*/  LDS R161, [R199+UR6+0x100] ;  /* 0x00010006c7a17984 */ /* 0x000e220008000800 */
[----:B------:R-:W-:Y:S01]  /*9810*/  LOP3.LUT R201, R201, R158, RZ, 0x3c, !PT ;  /* 0x0000009ec9c97212 */ /* 0x000fe200078e3cff */
[----:B------:R-:W-:Y:S02]  /*9820*/  FADD R158, -R0, R177 ;  /* 0x000000b1009e7221 */ /* 0x000fe40000000100 */
[----:B------:R-:W1:Y:S01]  /*9830*/  S2R R177, SR_TID.X ;  /* 0x0000000000b17919 */ /* 0x000e620000002100 */
[----:B------:R-:W-:Y:S01]  /*9840*/  FADD R159, -R2, R175 ;  /* 0x000000af029f7221 */ /* 0x000fe20000000100 */
[----:B------:R-:W-:Y:S01]  /*9850*/  FMUL R158, R158, 1.4426950216293334961 ;  /* 0x3fb8aa3b9e9e7820 */ /* 0x000fe20000400000 */
[----:B------:R-:W-:Y:S02]  /*9860*/  BAR.SYNC.DEFER_BLOCKING 0x0 ;  /* 0x0000000000007b1d */ /* 0x000fe40000010000 */
[----:B------:R-:W-:-:S04]  /*9870*/  FMUL R159, R159, 1.4426950216293334961 ;  /* 0x3fb8aa3b9f9f7820 */ /* 0x000fc80000400000 */
[----:B------:R-:W-:Y:S08]  /*9880*/  MUFU.EX2 R158, R158 ;  /* 0x0000009e009e7308 */ /* 0x000ff00000000800 */
[----:B------:R-:W0:Y:S01]  /*9890*/  MUFU.EX2 R159, R159 ;  /* 0x0000009f009f7308 */ /* 0x000e220000000800 */
[----:B------:R0:W-:Y:S02]  /*98a0*/  STS.U16 [R201+UR6], R165 ;  /* 0x000000a5c9007988 */ /* 0x0001e40008000406 */
[----:B0-----:R-:W-:Y:S01]  /*98b0*/  FFMA2 R160, R170.F32x2.HI_LO, R158.F32x2.HI_LO, R160.F32x2.HI_LO ;  /* 0x0000009eaaa07249 */ /* 0x001fe200000000a0 */
[----:B-1----:R-:W-:-:S02]  /*98c0*/  LOP3.LUT R170, R177, 0xe0, RZ, 0xc0, !PT ;  /* 0x000000e0b1aa7812 */ /* 0x002fc400078ec0ff */
[C---:B------:R-:W-:Y:S02]  /*98d0*/  LOP3.LUT R165, R177.reuse, 0x7, RZ, 0xc0, !PT ;  /* 0x00000007b1a57812 */ /* 0x040fe400078ec0ff */
[----:B------:R-:W-:Y:S02]  /*98e0*/  LOP3.LUT R171, R177, 0x1f, RZ, 0xc0, !PT ;  /* 0x0000001fb1ab7812 */ /* 0x000fe400078ec0ff */
[C---:B------:R-:W-:Y:S02]  /*98f0*/  SHF.L.U32 R175, R165.reuse, 0x4, RZ ;  /* 0x00000004a5af7819 */ /* 0x040fe400000006ff */
[----:B------:R-:W-:Y:S02]  /*9900*/  LEA R165, R165, R170, 0x2 ;  /* 0x000000aaa5a57211 */ /* 0x000fe400078e10ff */
[----:B------:R-:W-:Y:S02]  /*9910*/  SHF.R.U32.HI R170, RZ, 0x1, R170 ;  /* 0x00000001ffaa7819 */ /* 0x000fe400000116aa */
[----:B------:R-:W-:-:S02]  /*9920*/  LEA R171, R171, UR6, 0x7 ;  /* 0x00000006abab7c11 */ /* 0x000fc4000f8e38ff */
[----:B------:R-:W-:Y:S01]  /*9930*/  LOP3.LUT R170, R175, R170, RZ, 0x3c, !PT ;  /* 0x000000aaafaa7212 */ /* 0x000fe200078e3cff */
[----:B------:R0:W-:Y:S01]  /*9940*/  STS.U16 [R201+UR6+0x400], R5 ;  /* 0x00040005c9007988 */ /* 0x0001e20008000406 */
[----:B------:R-:W-:-:S03]  /*9950*/  F2FP.BF16.F32.PACK_AB R193, R191, R193 ;  /* 0x000000c1bfc1723e */ /* 0x000fc600000010ff */
[----:B------:R1:W-:Y:S01]  /*9960*/  STS.U16 [R201+UR6+0xd800], R192 ;  /* 0x00d800c0c9007988 */ /* 0x0003e20008000406 */
[----:B------:R-:W-:-:S03]  /*9970*/  IMAD.IADD R171, R170, 0x1, R171 ;  /* 0x00000001aaab7824 */ /* 0x000fc600078e02ab */
[----:B------:R1:W-:Y:S01]  /*9980*/  STS.U16 [R201+UR6+0xdc00], R194 ;  /* 0x00dc00c2c9007988 */ /* 0x0003e20008000406 */
[----:B0-----:R-:W-:Y:S02]  /*9990*/  LOP3.LUT R5, R201, 0x40, RZ, 0x3c, !PT ;  /* 0x00000040c9057812 */ /* 0x001fe400078e3cff */
[----:B-1----:R-:W-:Y:S02]  /*99a0*/  F2FP.BF16.F32.PACK_AB R192, R195, R197 ;  /* 0x000000c5c3c0723e */ /* 0x002fe400000010ff */
[----:B------:R-:W-:Y:S02]  /*99b0*/  F2FP.BF16.F32.PACK_AB R195, R183, R185 ;  /* 0x000000b9b7c3723e */ /* 0x000fe400000010ff */
[----:B------:R-:W-:Y:S01]  /*99c0*/  F2FP.BF16.F32.PACK_AB R194, R187, R189 ;  /* 0x000000bdbbc2723e */ /* 0x000fe200000010ff */
        /* <DEDUP_REMOVED lines=60> */
[----:B------:R-:W-:Y:S01]  /*9d90*/  SHF.L.U32 R170, R177, 0x7, RZ ;  /* 0x00000007b1aa7819 */ /* 0x000fe200000006ff */
[C---:B------:R-:W-:Y:S01]  /*9da0*/  FMUL R72, R158.reuse, R72 ;  /* 0x000000489e487220 */ /* 0x040fe20000400000 */
[C---:B------:R-:W-:Y:S01]  /*9db0*/  FMUL R73, R158.reuse, R73 ;  /* 0x000000499e497220 */ /* 0x040fe20000400000 */
[----:B------:R-:W-:Y:S01]  /*9dc0*/  STS.U16 [R5+UR6+0x200], R116 ;  /* 0x0002007405007988 */ /* 0x000fe20008000406 */
[C---:B------:R-:W-:Y:S01]  /*9dd0*/  FMUL R74, R159.reuse, R74 ;  /* 0x0000004a9f4a7220 */ /* 0x040fe20000400000 */
        /* <DEDUP_REMOVED lines=24> */
[----:B------:R-:W-:Y:S01]  /*9f60*/  FMUL R93, R158, R93 ;  /* 0x0000005d9e5d7220 */ /* 0x000fe20000400000 */
[C---:B------:R-:W-:Y:S01]  /*9f70*/  FMUL R94, R159.reuse, R94 ;  /* 0x0000005e9f5e7220 */ /* 0x040fe20000400000 */
[----:B------:R-:W-:Y:S01]  /*9f80*/  STS.U16 [R5+UR6+0x1e00], R45 ;  /* 0x001e002d05007988 */ /* 0x000fe20008000406 */
[----:B------:R-:W-:Y:S01]  /*9f90*/  FMUL R95, R159, R95 ;  /* 0x0000005f9f5f7220 */ /* 0x000fe20000400000 */
[----:B0-----:R-:W0:Y:S02]  /*9fa0*/  LDC R10, c[0x0][0x3d4] ;  /* 0x0000f500ff0a7b82 */ /* 0x001e240000000800 */
        /* <DEDUP_REMOVED lines=43> */
[----:B----4-:R-:W-:Y:S04]  /*a260*/  STS.U16 [R5+UR6+0xce00], R226 ;  /* 0x00ce00e205007988 */ /* 0x010fe80008000406 */
[----:B--2---:R-:W-:Y:S04]  /*a270*/  STS.U16 [R5+UR6+0xd200], R227 ;  /* 0x00d200e305007988 */ /* 0x004fe80008000406 */
[----:B-----5:R-:W-:Y:S04]  /*a280*/  STS.U16 [R5+UR6+0xd600], R230 ;  /* 0x00d600e605007988 */ /* 0x020fe80008000406 */
        /* <DEDUP_REMOVED lines=10> */
[----:B------:R-:W-:Y:S01]  /*a330*/  STSM.16.M88.4 [R171+0x18000], R192 ;  /* 0x018000c0ab007844 */ /* 0x000fe20000000200 */
[----:B------:R-:W-:-:S04]  /*a340*/  LOP3.LUT R170, R175, 0x780, R170, 0xf8, !PT ;  /* 0x00000780afaa7812 */ /* 0x000fc800078ef8aa */
[----:B------:R-:W-:Y:S01]  /*a350*/  LOP3.LUT R170, R170, 0x10, R177, 0x78, !PT ;  /* 0x00000010aaaa7812 */ /* 0x000fe200078e78b1 */
[----:B------:R-:W-:Y:S01]  /*a360*/  BAR.SYNC.DEFER_BLOCKING 0x0 ;  /* 0x0000000000007b1d */ /* 0x000fe20000010000 */
[----:B------:R-:W-:-:S04]  /*a370*/  SHF.L.U32 R177, R177, 0x1, RZ ;  /* 0x00000001b1b17819 */ /* 0x000fc800000006ff */
[----:B------:R-:W-:Y:S01]  /*a380*/  LOP3.LUT R175, R175, 0x30, R177, 0x78, !PT ;  /* 0x00000030afaf7812 */ /* 0x000fe200078e78b1 */
[----:B-1----:R-:W-:-:S04]  /*a390*/  FMUL R44, R158, R68 ;  /* 0x000000449e2c7220 */ /* 0x002fc80000400000 */
[----:B------:R-:W-:Y:S02]  /*a3a0*/  IMAD.U32 R165, R165, 0x20, R175 ;  /* 0x00000020a5a57824 */ /* 0x000fe400078e00af */
[----:B------:R-:W-:Y:S01]  /*a3b0*/  FMUL R45, R158, R69 ;  /* 0x000000459e2d7220 */ /* 0x000fe20000400000 */
[C---:B------:R-:W-:Y:S01]  /*a3c0*/  FMUL R46, R159.reuse, R70 ;  /* 0x000000469f2e7220 */ /* 0x040fe20000400000 */
[----:B------:R-:W-:Y:S01]  /*a3d0*/  FMUL R47, R159, R71 ;  /* 0x000000479f2f7220 */ /* 0x000fe20000400000 */
[----:B------:R-:W-:Y:S04]  /*a3e0*/  LDSM.16.M88.4 R116, [R170+UR6+0x18000] ;  /* 0x01800006aa74783b */ /* 0x000fe80008000200 */
[----:B------:R-:W-:Y:S04]  /*a3f0*/  LDSM.16.M88.4 R24, [R165+UR6] ;  /* 0x00000006a518783b */ /* 0x000fe80008000200 */
[----:B------:R-:W1:Y:S04]  /*a400*/  LDSM.16.M88.4 R28, [R165+UR6+0x2000] ;  /* 0x00200006a51c783b */ /* 0x000e680008000200 */
[----:B------:R-:W3:Y:S04]  /*a410*/  LDSM.16.M88.4 R20, [R165+UR6+0x4000] ;  /* 0x00400006a514783b */ /* 0x000ee80008000200 */
[----:B------:R-:W4:Y:S04]  /*a420*/  LDSM.16.M88.4 R12, [R165+UR6+0x6000] ;  /* 0x00600006a50c783b */ /* 0x000f280008000200 */
[----:B------:R-:W5:Y:S04]  /*a430*/  LDSM.16.M88.4 R16, [R165+UR6+0x8000] ;  /* 0x00800006a510783b */ /* 0x000f680008000200 */
[----:B------:R-:W0:Y:S04]  /*a440*/  LDSM.16.M88.4 R32, [R165+UR6+0xa000] ;  /* 0x00a00006a520783b */ /* 0x000e280008000200 */
[----:B------:R-:W0:Y:S04]  /*a450*/  LDSM.16.M88.4 R40, [R165+UR6+0xc000] ;  /* 0x00c00006a528783b */ /* 0x000e280008000200 */
[----:B------:R-:W0:Y:S04]  /*a460*/  LDSM.16.M88.4 R68, [R165+UR6+0xe000] ;  /* 0x00e00006a544783b */ /* 0x000e280008000200 */
[----:B------:R-:W0:Y:S01]  /*a470*/  LDSM.16.M88.4 R112, [R170+UR6+0x18800] ;  /* 0x01880006aa70783b */ /* 0x000e220008000200 */
[----:B------:R-:W-:Y:S01]  /*a480*/  FADD R9, -R4, R179 ;  /* 0x000000b304097221 */ /* 0x000fe20000000100 */
[----:B--2---:R-:W-:Y:S01]  /*a490*/  FADD R5, -R3, R181 ;  /* 0x000000b503057221 */ /* 0x004fe20000000100 */
[C---:B------:R-:W-:Y:S01]  /*a4a0*/  FMUL R36, R158.reuse, R108 ;  /* 0x0000006c9e247220 */ /* 0x040fe20000400000 */
[----:B------:R-:W-:Y:S01]  /*a4b0*/  FMUL R37, R158, R109 ;  /* 0x0000006d9e257220 */ /* 0x000fe20000400000 */
[----:B------:R-:W-:Y:S01]  /*a4c0*/  FMUL R9, R9, 1.4426950216293334961 ;  /* 0x3fb8aa3b09097820 */ /* 0x000fe20000400000 */
[C---:B------:R-:W-:Y:S01]  /*a4d0*/  FMUL R38, R159.reuse, R110 ;  /* 0x0000006e9f267220 */ /* 0x040fe20000400000 */
[----:B------:R-:W-:Y:S01]  /*a4e0*/  FMUL R39, R159, R111 ;  /* 0x0000006f9f277220 */ /* 0x000fe20000400000 */
[----:B------:R-:W-:Y:S01]  /*a4f0*/  FMUL R5, R5, 1.4426950216293334961 ;  /* 0x3fb8aa3b05057820 */ /* 0x000fe20000400000 */
[----:B------:R-:W-:-:S02]  /*a500*/  LOP3.LUT R108, R170, 0x20, RZ, 0x3c, !PT ;  /* 0x00000020aa6c7812 */ /* 0x000fc400078e3cff */
[----:B------:R-:W2:Y:S01]  /*a510*/  MUFU.EX2 R9, R9 ;  /* 0x0000000900097308 */ /* 0x000ea20000000800 */
[C---:B-1----:R-:W-:Y:S07]  /*a520*/  HMMA.16816.F32.BF16 R44, R116.reuse, R28, R44 ;  /* 0x0000001c742c723c */ /* 0x042fee000004182c */
[----:B------:R-:W1:Y:S01]  /*a530*/  MUFU.EX2 R8, R5 ;  /* 0x0000000500087308 */ /* 0x000e620000000800 */
[C---:B------:R-:W-:Y:S08]  /*a540*/  HMMA.16816.F32.BF16 R36, R116.reuse, R24, R36 ;  /* 0x000000187424723c */ /* 0x040ff00000041824 */
[C---:B---3--:R-:W-:Y:S08]  /*a550*/  HMMA.16816.F32.BF16 R72, R116.reuse, R20, R72 ;  /* 0x000000147448723c */ /* 0x048ff00000041848 */
[C---:B----4-:R-:W-:Y:S08]  /*a560*/  HMMA.16816.F32.BF16 R88, R116.reuse, R12, R88 ;  /* 0x0000000c7458723c */ /* 0x050ff00000041858 */
[C---:B-----5:R-:W-:Y:S08]  /*a570*/  HMMA.16816.F32.BF16 R56, R116.reuse, R16, R56 ;  /* 0x000000107438723c */ /* 0x060ff00000041838 */
[C---:B0-----:R-:W-:Y:S08]  /*a580*/  HMMA.16816.F32.BF16 R104, R116.reuse, R32, R104 ;  /* 0x000000207468723c */ /* 0x041ff00000041868 */
[C---:B------:R-:W-:Y:S08]  /*a590*/  HMMA.16816.F32.BF16 R96, R116.reuse, R40, R96 ;  /* 0x000000287460723c */ /* 0x040ff00000041860 */
[----:B------:R-:W-:Y:S01]  /*a5a0*/  HMMA.16816.F32.BF16 R92, R116, R68, R92 ;  /* 0x00000044745c723c */ /* 0x000fe2000004185c */
[----:B------:R-:W0:Y:S01]  /*a5b0*/  LDSM.16.M88.4 R116, [R108+UR6+0x18000] ;  /* 0x018000066c74783b */ /* 0x000e220008000200 */
[C---:B--2---:R-:W-:Y:S01]  /*a5c0*/  FMUL R54, R9.reuse, R54 ;  /* 0x0000003609367220 */ /* 0x044fe20000400000 */
[C---:B------:R-:W-:Y:S01]  /*a5d0*/  FMUL R55, R9.reuse, R55 ;  /* 0x0000003709377220 */ /* 0x040fe20000400000 */
[C---:B------:R-:W-:Y:S01]  /*a5e0*/  FMUL R78, R9.reuse, R78 ;  /* 0x0000004e094e7220 */ /* 0x040fe20000400000 */
[----:B------:R-:W2:Y:S01]  /*a5f0*/  LDSM.16.M88.4 R108, [R108+UR6+0x18800] ;  /* 0x018800066c6c783b */ /* 0x000ea20008000200 */
[C---:B-1----:R-:W-:Y:S01]  /*a600*/  FMUL R52, R8.reuse, R52 ;  /* 0x0000003408347220 */ /* 0x042fe20000400000 */
[C---:B------:R-:W-:Y:S01]  /*a610*/  FMUL R53, R8.reuse, R53 ;  /* 0x0000003508357220 */ /* 0x040fe20000400000 */
[C---:B------:R-:W-:Y:S01]  /*a620*/  FMUL R76, R8.reuse, R76 ;  /* 0x0000004c084c7220 */ /* 0x040fe20000400000 */
[C---:B------:R-:W-:Y:S01]  /*a630*/  FMUL R77, R8.reuse, R77 ;  /* 0x0000004d084d7220 */ /* 0x040fe20000400000 */
[C---:B------:R-:W-:Y:S01]  /*a640*/  FMUL R79, R9.reuse, R79 ;  /* 0x0000004f094f7220 */ /* 0x040fe20000400000 */
[C---:B------:R-:W-:Y:S01]  /*a650*/  FMUL R86, R9.reuse, R86 ;  /* 0x0000005609567220 */ /* 0x040fe20000400000 */
[C---:B------:R-:W-:Y:S01]  /*a660*/  FMUL R87, R9.reuse, R87 ;  /* 0x0000005709577220 */ /* 0x040fe20000400000 */
[C---:B------:R-:W-:Y:S01]  /*a670*/  FMUL R102, R9.reuse, R102 ;  /* 0x0000006609667220 */ /* 0x040fe20000400000 */
[C---:B------:R-:W-:Y:S01]  /*a680*/  HMMA.16816.F32.BF16 R52, R112.reuse, R24, R52 ;  /* 0x000000187034723c */ /* 0x040fe20000041834 */
        /* <DEDUP_REMOVED lines=19> */
[----:B------:R-:W-:Y:S01]  /*a7c0*/  FMUL R65, R8, R65 ;  /* 0x0000004108417220 */ /* 0x000fe20000400000 */
[C---:B------:R-:W-:Y:S01]  /*a7d0*/  FMUL R66, R9.reuse, R66 ;  /* 0x0000004209427220 */ /* 0x040fe20000400000 */
[----:B------:R-:W-:Y:S01]  /*a7e0*/  FMUL R67, R9, R67 ;  /* 0x0000004309437220 */ /* 0x000fe20000400000 */
[C---:B------:R-:W-:Y:S01]  /*a7f0*/  HMMA.16816.F32.BF16 R84, R112.reuse, R20, R84 ;  /* 0x000000147054723c */ /* 0x040fe20000041854 */
[----:B------:R-:W-:Y:S01]  /*a800*/  LOP3.LUT R140, R170, 0x40, RZ, 0x3c, !PT ;  /* 0x00000040aa8c7812 */ /* 0x000fe200078e3cff */
[----:B------:R-:W1:Y:S04]  /*a810*/  LDC R5, c[0x0][0x3c4] ;  /* 0x0000f100ff057b82 */ /* 0x000e680000000800 */
[----:B------:R-:W-:Y:S02]  /*a820*/  LDSM.16.M88.4 R136, [R140+UR6+0x18000] ;  /* 0x018000068c88783b */ /* 0x000fe40008000200 */
[C---:B------:R-:W-:Y:S02]  /*a830*/  HMMA.16816.F32.BF16 R100, R112.reuse, R12, R100 ;  /* 0x0000000c7064723c */ /* 0x040fe40000041864 */
[----:B------:R-:W-:Y:S06]  /*a840*/  LDSM.16.M88.4 R140, [R140+UR6+0x18800] ;  /* 0x018800068c8c783b */ /* 0x000fec0008000200 */
[C---:B------:R-:W-:Y:S08]  /*a850*/  HMMA.16816.F32.BF16 R80, R112.reuse, R16, R80 ;  /* 0x000000107050723c */ /* 0x040ff00000041850 */
[C---:B------:R-:W-:Y:S08]  /*a860*/  HMMA.16816.F32.BF16 R48, R112.reuse, R32, R48 ;  /* 0x000000207030723c */ /* 0x040ff00000041830 */
[C---:B------:R-:W-:Y:S08]  /*a870*/  HMMA.16816.F32.BF16 R60, R112.reuse, R40, R60 ;  /* 0x00000028703c723c */ /* 0x040ff0000004183c */
[----:B------:R-:W-:Y:S01]  /*a880*/  HMMA.16816.F32.BF16 R112, R112, R68, R64 ;  /* 0x000000447070723c */ /* 0x000fe20000041840 */
[----:B------:R-:W-:-:S05]  /*a890*/  LOP3.LUT R64, R165, 0x40, RZ, 0x3c, !PT ;  /* 0x00000040a5407812 */ /* 0x000fca00078e3cff */
[----:B------:R-:W-:Y:S02]  /*a8a0*/  LDSM.16.M88.4 R128, [R64+UR6] ;  /* 0x000000064080783b */ /* 0x000fe40008000200 */
[C---:B0-----:R-:W-:Y:S02]  /*a8b0*/  HMMA.16816.F32.BF16 R124, R116.reuse, R26, R36 ;  /* 0x0000001a747c723c */ /* 0x041fe40000041824 */
[----:B------:R-:W-:Y:S04]  /*a8c0*/  LDSM.16.M88.4 R36, [R64+UR6+0x4000] ;  /* 0x004000064024783b */ /* 0x000fe80008000200 */
[----:B------:R-:W-:Y:S02]  /*a8d0*/  LDSM.16.M88.4 R120, [R64+UR6+0x6000] ;  /* 0x006000064078783b */ /* 0x000fe40008000200 */
[C---:B------:R-:W-:Y:S02]  /*a8e0*/  HMMA.16816.F32.BF16 R132, R116.reuse, R30, R44 ;  /* 0x0000001e7484723c */ /* 0x040fe4000004182c */
[----:B------:R-:W-:Y:S06]  /*a8f0*/  LDSM.16.M88.4 R44, [R64+UR6+0x8000] ;  /* 0x00800006402c783b */ /* 0x000fec0008000200 */
[C---:B------:R-:W-:Y:S08]  /*a900*/  HMMA.16816.F32.BF16 R72, R116.reuse, R22, R72 ;  /* 0x000000167448723c */ /* 0x040ff00000041848 */
[C---:B------:R-:W-:Y:S08]  /*a910*/  HMMA.16816.F32.BF16 R88, R116.reuse, R14, R88 ;  /* 0x0000000e7458723c */ /* 0x040ff00000041858 */
[C---:B------:R-:W-:Y:S08]  /*a920*/  HMMA.16816.F32.BF16 R56, R116.reuse, R18, R56 ;  /* 0x000000127438723c */ /* 0x040ff00000041838 */
[C---:B------:R-:W-:Y:S08]  /*a930*/  HMMA.16816.F32.BF16 R104, R116.reuse, R34, R104 ;  /* 0x000000227468723c */ /* 0x040ff00000041868 */
[C---:B------:R-:W-:Y:S08]  /*a940*/  HMMA.16816.F32.BF16 R96, R116.reuse, R42, R96 ;  /* 0x0000002a7460723c */ /* 0x040ff00000041860 */
[----:B------:R-:W-:Y:S01]  /*a950*/  HMMA.16816.F32.BF16 R92, R116, R70, R92 ;  /* 0x00000046745c723c */ /* 0x000fe2000004185c */
[----:B------:R-:W-:Y:S07]  /*a960*/  LDSM.16.M88.4 R116, [R64+UR6+0x2000] ;  /* 0x002000064074783b */ /* 0x000fee0008000200 */
[C---:B--2---:R-:W-:Y:S01]  /*a970*/  HMMA.16816.F32.BF16 R52, R108.reuse, R26, R52 ;  /* 0x0000001a6c34723c */ /* 0x044fe20000041834 */
[----:B------:R-:W-:Y:S07]  /*a980*/  LDSM.16.M88.4 R24, [R64+UR6+0xa000] ;  /* 0x00a000064018783b */ /* 0x000fee0008000200 */
[----:B------:R-:W-:Y:S01]  /*a990*/  HMMA.16816.F32.BF16 R76, R108, R30, R76 ;  /* 0x0000001e6c4c723c */ /* 0x000fe2000004184c */
[----:B------:R-:W-:Y:S04]  /*a9a0*/  LDSM.16.M88.4 R28, [R64+UR6+0xc000] ;  /* 0x00c00006401c783b */ /* 0x000fe80008000200 */
[----:B------:R-:W0:Y:S01]  /*a9b0*/  LDSM.16.M88.4 R64, [R64+UR6+0xe000] ;  /* 0x00e000064040783b */ /* 0x000e220008000200 */
[----:B------:R-:W-:-:S02]  /*a9c0*/  LOP3.LUT R12, R170, 0x60, RZ, 0x3c, !PT ;  /* 0x00000060aa0c7812 */ /* 0x000fc400078e3cff */
[C---:B------:R-:W-:Y:S03]  /*a9d0*/  HMMA.16816.F32.BF16 R84, R108.reuse, R22, R84 ;  /* 0x000000166c54723c */ /* 0x040fe60000041854 */
[----:B------:R-:W2:Y:S05]  /*a9e0*/  LDSM.16.M88.4 R20, [R12+UR6+0x18000] ;  /* 0x018000060c14783b */ /* 0x000eaa0008000200 */
[C---:B------:R-:W-:Y:S01]  /*a9f0*/  HMMA.16816.F32.BF16 R100, R108.reuse, R14, R100 ;  /* 0x0000000e6c64723c */ /* 0x040fe20000041864 */
[----:B------:R-:W3:Y:S07]  /*aa00*/  LDSM.16.M88.4 R12, [R12+UR6+0x18800] ;  /* 0x018800060c0c783b */ /* 0x000eee0008000200 */
[C---:B------:R-:W-:Y:S08]  /*aa10*/  HMMA.16816.F32.BF16 R80, R108.reuse, R18, R80 ;  /* 0x000000126c50723c */ /* 0x040ff00000041850 */
[C---:B------:R-:W-:Y:S08]  /*aa20*/  HMMA.16816.F32.BF16 R48, R108.reuse, R34, R48 ;  /* 0x000000226c30723c */ /* 0x040ff00000041830 */
[C---:B------:R-:W-:Y:S08]  /*aa30*/  HMMA.16816.F32.BF16 R60, R108.reuse, R42, R60 ;  /* 0x0000002a6c3c723c */ /* 0x040ff0000004183c */
[----:B------:R-:W-:Y:S08]  /*aa40*/  HMMA.16816.F32.BF16 R112, R108, R70, R112 ;  /* 0x000000466c70723c */ /* 0x000ff00000041870 */
[C---:B0-----:R-:W-:Y:S08]  /*aa50*/  HMMA.16816.F32.BF16 R92, R136.reuse, R64, R92 ;  /* 0x00000040885c723c */ /* 0x041ff0000004185c */
[C---:B------:R-:W-:Y:S08]  /*aa60*/  HMMA.16816.F32.BF16 R124, R136.reuse, R128, R124 ;  /* 0x00000080887c723c */ /* 0x040ff0000004187c */
[C---:B------:R-:W-:Y:S08]  /*aa70*/  HMMA.16816.F32.BF16 R132, R136.reuse, R116, R132 ;  /* 0x000000748884723c */ /* 0x040ff00000041884 */
[C---:B------:R-:W-:Y:S08]  /*aa80*/  HMMA.16816.F32.BF16 R72, R136.reuse, R36, R72 ;  /* 0x000000248848723c */ /* 0x040ff00000041848 */
[C---:B------:R-:W-:Y:S08]  /*aa90*/  HMMA.16816.F32.BF16 R88, R136.reuse, R120, R88 ;  /* 0x000000788858723c */ /* 0x040ff00000041858 */
[C---:B------:R-:W-:Y:S08]  /*aaa0*/  HMMA.16816.F32.BF16 R56, R136.reuse, R44, R56 ;  /* 0x0000002c8838723c */ /* 0x040ff00000041838 */
[C---:B------:R-:W-:Y:S08]  /*aab0*/  HMMA.16816.F32.BF16 R104, R136.reuse, R24, R104 ;  /* 0x000000188868723c */ /* 0x040ff00000041868 */
[----:B------:R-:W-:Y:S08]  /*aac0*/  HMMA.16816.F32.BF16 R96, R136, R28, R96 ;  /* 0x0000001c8860723c */ /* 0x000ff00000041860 */
[C---:B------:R-:W-:Y:S08]  /*aad0*/  HMMA.16816.F32.BF16 R52, R140.reuse, R128, R52 ;  /* 0x000000808c34723c */ /* 0x040ff00000041834 */
[C---:B------:R-:W-:Y:S08]  /*aae0*/  HMMA.16816.F32.BF16 R76, R140.reuse, R116, R76 ;  /* 0x000000748c4c723c */ /* 0x040ff0000004184c */
[C---:B------:R-:W-:Y:S08]  /*aaf0*/  HMMA.16816.F32.BF16 R84, R140.reuse, R36, R84 ;  /* 0x000000248c54723c */ /* 0x040ff00000041854 */
[C---:B------:R-:W-:Y:S08]  /*ab00*/  HMMA.16816.F32.BF16 R100, R140.reuse, R120, R100 ;  /* 0x000000788c64723c */ /* 0x040ff00000041864 */
[C---:B------:R-:W-:Y:S08]  /*ab10*/  HMMA.16816.F32.BF16 R80, R140.reuse, R44, R80 ;  /* 0x0000002c8c50723c */ /* 0x040ff00000041850 */
[C---:B------:R-:W-:Y:S08]  /*ab20*/  HMMA.16816.F32.BF16 R48, R140.reuse, R24, R48 ;  /* 0x000000188c30723c */ /* 0x040ff00000041830 */
[C---:B------:R-:W-:Y:S08]  /*ab30*/  HMMA.16816.F32.BF16 R60, R140.reuse, R28, R60 ;  /* 0x0000001c8c3c723c */ /* 0x040ff0000004183c */
[----:B------:R-:W-:Y:S01]  /*ab40*/  HMMA.16816.F32.BF16 R112, R140, R64, R112 ;  /* 0x000000408c70723c */ /* 0x000fe20000041870 */
[----:B------:R-:W-:-:S07]  /*ab50*/  UIADD3 UR4, UPT, UPT, UR4, 0x40, URZ ;  /* 0x0000004004047890 */ /* 0x000fce000fffe0ff */
[----:B--2---:R-:W-:Y:S01]  /*ab60*/  HMMA.16816.F32.BF16 R92, R20, R66, R92 ;  /* 0x00000042145c723c */ /* 0x004fe2000004185c */
[----:B------:R-:W-:-:S07]  /*ab70*/  UISETP.GE.AND UP0, UPT, UR4, UR12, UPT ;  /* 0x0000000c0400728c */ /* 0x000fce000bf06270 */
[C---:B------:R-:W-:Y:S08]  /*ab80*/  HMMA.16816.F32.BF16 R108, R20.reuse, R130, R124 ;  /* 0x00000082146c723c */ /* 0x040ff0000004187c */
[C---:B------:R-:W-:Y:S08]  /*ab90*/  HMMA.16816.F32.BF16 R68, R20.reuse, R118, R132 ;  /* 0x000000761444723c */ /* 0x040ff00000041884 */
[C---:B------:R-:W-:Y:S08]  /*aba0*/  HMMA.16816.F32.BF16 R72, R20.reuse, R38, R72 ;  /* 0x000000261448723c */ /* 0x040ff00000041848 */
[C---:B------:R-:W-:Y:S08]  /*abb0*/  HMMA.16816.F32.BF16 R88, R20.reuse, R122, R88 ;  /* 0x0000007a1458723c */ /* 0x040ff00000041858 */
[C---:B------:R-:W-:Y:S08]  /*abc0*/  HMMA.16816.F32.BF16 R56, R20.reuse, R46, R56 ;  /* 0x0000002e1438723c */ /* 0x040ff00000041838 */
[C---:B------:R-:W-:Y:S08]  /*abd0*/  HMMA.16816.F32.BF16 R104, R20.reuse, R26, R104 ;  /* 0x0000001a1468723c */ /* 0x040ff00000041868 */
[----:B------:R-:W-:Y:S08]  /*abe0*/  HMMA.16816.F32.BF16 R96, R20, R30, R96 ;  /* 0x0000001e1460723c */ /* 0x000ff00000041860 */
[C---:B---3--:R-:W-:Y:S08]  /*abf0*/  HMMA.16816.F32.BF16 R52, R12.reuse, R130, R52 ;  /* 0x000000820c34723c */ /* 0x048ff00000041834 */
[C---:B------:R-:W-:Y:S08]  /*ac00*/  HMMA.16816.F32.BF16 R76, R12.reuse, R118, R76 ;  /* 0x000000760c4c723c */ /* 0x040ff0000004184c */
[C---:B------:R-:W-:Y:S08]  /*ac10*/  HMMA.16816.F32.BF16 R84, R12.reuse, R38, R84 ;  /* 0x000000260c54723c */ /* 0x040ff00000041854 */
[C---:B------:R-:W-:Y:S08]  /*ac20*/  HMMA.16816.F32.BF16 R100, R12.reuse, R122, R100 ;  /* 0x0000007a0c64723c */ /* 0x040ff00000041864 */
[C---:B------:R-:W-:Y:S08]  /*ac30*/  HMMA.16816.F32.BF16 R80, R12.reuse, R46, R80 ;  /* 0x0000002e0c50723c */ /* 0x040ff00000041850 */
[C---:B------:R-:W-:Y:S08]  /*ac40*/  HMMA.16816.F32.BF16 R48, R12.reuse, R26, R48 ;  /* 0x0000001a0c30723c */ /* 0x040ff00000041830 */
[C---:B------:R-:W-:Y:S08]  /*ac50*/  HMMA.16816.F32.BF16 R60, R12.reuse, R30, R60 ;  /* 0x0000001e0c3c723c */ /* 0x040ff0000004183c */
[----:B------:R-:W-:Y:S01]  /*ac60*/  HMMA.16816.F32.BF16 R64, R12, R66, R112 ;  /* 0x000000420c40723c */ /* 0x000fe20000041870 */
[----:B------:R-:W-:Y:S01]  /*ac70*/  FFMA2 R162, R172.F32x2.HI_LO, R8.F32x2.HI_LO, R162.F32x2.HI_LO ;  /* 0x00000008aca27249 */ /* 0x000fe200000000a2 */
[----:B------:R-:W-:Y:S01]  /*ac80*/  LEA R7, R10, R7, 0x6 ;  /* 0x000000070a077211 */ /* 0x000fe200078e30ff */
[----:B------:R-:W-:Y:S01]  /*ac90*/  IMAD.MOV.U32 R177, RZ, RZ, R0 ;  /* 0x000000ffffb17224 */ /* 0x000fe200078e0000 */
[----:B-1----:R-:W-:Y:S01]  /*aca0*/  LEA R6, R5, R6, 0x6 ;  /* 0x0000000605067211 */ /* 0x002fe200078e30ff */
[----:B------:R-:W-:Y:S01]  /*acb0*/  IMAD.MOV.U32 R179, RZ, RZ, R4 ;  /* 0x000000ffffb37224 */ /* 0x000fe200078e0004 */
[----:B------:R-:W-:Y:S01]  /*acc0*/  MOV R175, R2 ;  /* 0x0000000200af7202 */ /* 0x000fe20000000f00 */
[----:B------:R-:W-:Y:S01]  /*acd0*/  IMAD.MOV.U32 R172, RZ, RZ, R162 ;  /* 0x000000ffffac7224 */ /* 0x000fe200078e00a2 */
[----:B------:R-:W-:-:S02]  /*ace0*/  MOV R181, R3 ;  /* 0x0000000300b57202 */ /* 0x000fc40000000f00 */
[----:B------:R-:W-:Y:S02]  /*acf0*/  MOV R170, R160 ;  /* 0x000000a000aa7202 */ /* 0x000fe40000000f00 */
[----:B------:R-:W-:Y:S02]  /*ad00*/  MOV R171, R161 ;  /* 0x000000a100ab7202 */ /* 0x000fe40000000f00 */
[----:B------:R-:W-:Y:S01]  /*ad10*/  MOV R173, R163 ;  /* 0x000000a300ad7202 */ /* 0x000fe20000000f00 */
[----:B------:R-:W-:Y:S06]  /*ad20*/  BRA.U !UP0, `(.L_x_1) ;  /* 0xffffffa108247547 */ /* 0x000fec000b83ffff */
.L_x_0:
[----:B------:R-:W0:Y:S01]  /*ad30*/  S2R R8, SR_TID.X ;  /* 0x0000000000087919 */ /* 0x000e220000002100 */
[----:B------:R-:W1:Y:S01]  /*ad40*/  LDC R7, c[0x0][0x3e8] ;  /* 0x0000fa00ff077b82 */ /* 0x000e620000000800 */
[----:B------:R-:W-:Y:S01]  /*ad50*/  IMAD.MOV.U32 R12, RZ, RZ, R93 ;  /* 0x000000ffff0c7224 */ /* 0x000fe200078e005d */
[----:B------:R-:W-:Y:S01]  /*ad60*/  MOV R93, R48 ;  /* 0x00000030005d7202 */ /* 0x000fe20000000f00 */
[----:B------:R-:W-:Y:S01]  /*ad70*/  IMAD.MOV.U32 R128, RZ, RZ, R73 ;  /* 0x000000ffff807224 */ /* 0x000fe200078e0049 */
[----:B------:R-:W-:Y:S01]  /*ad80*/  MOV R73, R49 ;  /* 0x0000003100497202 */ /* 0x000fe20000000f00 */
[----:B------:R-:W-:Y:S01]  /*ad90*/  IMAD.MOV.U32 R25, RZ, RZ, R90 ;  /* 0x000000ffff197224 */ /* 0x000fe200078e005a */
[C---:B------:R-:W-:Y:S01]  /*ada0*/  FSETP.GT.AND P1, PT, |R171|.reuse, 8.50705917302346158658e+37, PT ;  /* 0x7e800000ab00780b */ /* 0x040fe20003f24200 */
[----:B------:R-:W-:Y:S01]  /*adb0*/  IMAD.MOV.U32 R29, RZ, RZ, R71 ;  /* 0x000000ffff1d7224 */ /* 0x000fe200078e0047 */
[C---:B------:R-:W-:Y:S01]  /*adc0*/  FSETP.GEU.AND P4, PT, |R171|.reuse, 1.175494350822287508e-38, PT ;  /* 0x00800000ab00780b */ /* 0x040fe20003f8e200 */
[----:B------:R-:W-:Y:S01]  /*add0*/  IMAD.MOV.U32 R123, RZ, RZ, R52 ;  /* 0x000000ffff7b7224 */ /* 0x000fe200078e0034 */
[----:B------:R-:W-:Y:S01]  /*ade0*/  FSETP.GEU.AND P2, PT, R171, 1.175494350822287508e-38, PT ;  /* 0x00800000ab00780b */ /* 0x000fe20003f4e000 */
[----:B------:R-:W-:Y:S01]  /*adf0*/  IMAD.MOV.U32 R17, RZ, RZ, R107 ;  /* 0x000000ffff117224 */ /* 0x000fe200078e006b */
[----:B------:R-:W-:Y:S01]  /*ae00*/  MOV R90, R56 ;  /* 0x00000038005a7202 */ /* 0x000fe20000000f00 */
[----:B------:R-:W-:Y:S01]  /*ae10*/  IMAD.MOV.U32 R44, RZ, RZ, R68 ;  /* 0x000000ffff2c7224 */ /* 0x000fe200078e0044 */
[----:B------:R-:W-:Y:S01]  /*ae20*/  MOV R21, R58 ;  /* 0x0000003a00157202 */ /* 0x000fe20000000f00 */
[----:B------:R-:W-:Y:S01]  /*ae30*/  IMAD.MOV.U32 R40, RZ, RZ, R57 ;  /* 0x000000ffff287224 */ /* 0x000fe200078e0039 */
[----:B------:R-:W-:Y:S01]  /*ae40*/  MOV R33, R111 ;  /* 0x0000006f00217202 */ /* 0x000fe20000000f00 */
[----:B------:R-:W-:Y:S01]  /*ae50*/  IMAD.MOV.U32 R117, RZ, RZ, R55 ;  /* 0x000000ffff757224 */ /* 0x000fe200078e0037 */
[----:B------:R-:W-:Y:S01]  /*ae60*/  MOV R31, R70 ;  /* 0x00000046001f7202 */ /* 0x000fe20000000f00 */
[----:B------:R-:W-:Y:S01]  /*ae70*/  @P1 FMUL R29, R29, 0.25 ;  /* 0x3e8000001d1d1820 */ /* 0x000fe20000400000 */
[----:B------:R-:W-:Y:S01]  /*ae80*/  MOV R23, R74 ;  /* 0x0000004a00177202 */ /* 0x000fe20000000f00 */
[----:B------:R-:W-:Y:S01]  /*ae90*/  @P1 FMUL R94, R94, 0.25 ;  /* 0x3e8000005e5e1820 */ /* 0x000fe20000400000 */
[----:B------:R-:W-:Y:S01]  /*aea0*/  MOV R13, R59 ;  /* 0x0000003b000d7202 */ /* 0x000fe20000000f00 */
[----:B------:R-:W-:Y:S01]  /*aeb0*/  @!P4 FMUL R29, R29, 16777216 ;  /* 0x4b8000001d1dc820 */ /* 0x000fe20000400000 */
[----:B------:R-:W-:Y:S01]  /*aec0*/  MOV R11, R99 ;  /* 0x00000063000b7202 */ /* 0x000fe20000000f00 */
[----:B------:R-:W-:Y:S01]  /*aed0*/  @P1 FMUL R98, R98, 0.25 ;  /* 0x3e80000062621820 */ /* 0x000fe20000400000 */
[----:B------:R-:W-:Y:S01]  /*aee0*/  MOV R15, R95 ;  /* 0x0000005f000f7202 */ /* 0x000fe20000000f00 */
[----:B------:R-:W-:Y:S01]  /*aef0*/  @P1 FMUL R17, R17, 0.25 ;  /* 0x3e80000011111820 */ /* 0x000fe20000400000 */
[----:B------:R-:W-:Y:S01]  /*af00*/  MOV R119, R54 ;  /* 0x0000003600777202 */ /* 0x000fe20000000f00 */
[----:B------:R-:W-:Y:S01]  /*af10*/  @P1 FMUL R11, R11, 0.25 ;  /* 0x3e8000000b0b1820 */ /* 0x000fe20000400000 */
[----:B------:R-:W-:Y:S01]  /*af20*/  FSETP.GT.AND P3, PT, |R170|, 8.50705917302346158658e+37, PT ;  /* 0x7e800000aa00780b */ /* 0x000fe20003f64200 */
[C---:B0-----:R-:W-:Y:S01]  /*af30*/  IMAD.SHL.U32 R48, R8.reuse, 0x4, RZ ;  /* 0x0000000408307824 */ /* 0x041fe200078e00ff */
[----:B------:R-:W-:Y:S01]  /*af40*/  SHF.L.U32 R5, R8, 0xc, RZ ;  /* 0x0000000c08057819 */ /* 0x000fe200000006ff */
[----:B------:R-:W-:Y:S01]  /*af50*/  @P1 FMUL R15, R15, 0.25 ;  /* 0x3e8000000f0f1820 */ /* 0x000fe20000400000 */
[----:B------:R-:W-:Y:S01]  /*af60*/  SHF.R.U32.HI R28, RZ, 0x5, R8 ;  /* 0x00000005ff1c7819 */ /* 0x000fe20000011608 */
[----:B------:R-:W-:Y:S01]  /*af70*/  @P1 FMUL R106, R106, 0.25 ;  /* 0x3e8000006a6a1820 */ /* 0x000fe20000400000 */
[C---:B------:R-:W-:Y:S01]  /*af80*/  LOP3.LUT R6, R8.reuse, 0x3f, RZ, 0xc0, !PT ;  /* 0x0000003f08067812 */ /* 0x040fe200078ec0ff */
[----:B------:R-:W-:Y:S01]  /*af90*/  @P1 FMUL R13, R13, 0.25 ;  /* 0x3e8000000d0d1820 */ /* 0x000fe20000400000 */
[----:B------:R-:W-:Y:S01]  /*afa0*/  LOP3.LUT R5, R5, 0x6000, RZ, 0xc0, !PT ;  /* 0x0000600005057812 */ /* 0x000fe200078ec0ff */
[----:B------:R-:W-:Y:S01]  /*afb0*/  @P1 FMUL R21, R21, 0.25 ;  /* 0x3e80000015151820 */ /* 0x000fe20000400000 */
[----:B------:R-:W-:Y:S01]  /*afc0*/  LOP3.LUT R9, R8, 0xc0, RZ, 0xc0, !PT ;  /* 0x000000c008097812 */ /* 0x000fe200078ec0ff */
[----:B------:R-:W-:Y:S01]  /*afd0*/  @P1 FMUL R91, R91, 0.25 ;  /* 0x3e8000005b5b1820 */ /* 0x000fe20000400000 */
[----:B------:R-:W-:Y:S01]  /*afe0*/  SGXT.U32 R28, R28, 0x3 ;  /* 0x000000031c1c781a */ /* 0x000fe20000000000 */
[----:B------:R-:W-:Y:S01]  /*aff0*/  IMAD R6, R6, 0x10, R5 ;  /* 0x0000001006067824 */ /* 0x000fe200078e0205 */
[----:B------:R-:W-:Y:S01]  /*b000*/  SHF.R.U32.HI R5, RZ, 0x1, R9 ;  /* 0x00000001ff057819 */ /* 0x000fe20000011609 */
[----:B------:R-:W-:Y:S01]  /*b010*/  @P1 FMUL R25, R25, 0.25 ;  /* 0x3e80000019191820 */ /* 0x000fe20000400000 */
[----:B------:R-:W-:Y:S01]  /*b020*/  SHF.L.U32 R9, R8, 0x5, RZ ;  /* 0x0000000508097819 */ /* 0x000fe200000006ff */
[----:B-1----:R-:W-:Y:S01]  /*b030*/  IMAD R28, R28, R7, RZ ;  /* 0x000000071c1c7224 */ /* 0x002fe200078e02ff */
[----:B------:R-:W-:Y:S01]  /*b040*/  LOP3.LUT R5, R6, R5, RZ, 0x3c, !PT ;  /* 0x0000000506057212 */ /* 0x000fe200078e3cff */
[----:B------:R-:W-:Y:S01]  /*b050*/  IMAD.SHL.U32 R6, R8, 0x10, RZ ;  /* 0x0000001008067824 */ /* 0x000fe200078e00ff */
[----:B------:R-:W-:Y:S01]  /*b060*/  LOP3.LUT R48, R48, 0x70, RZ, 0xc0, !PT ;  /* 0x0000007030307812 */ /* 0x000fe200078ec0ff */
[----:B------:R-:W-:Y:S01]  /*b070*/  @P1 FMUL R75, R75, 0.25 ;  /* 0x3e8000004b4b1820 */ /* 0x000fe20000400000 */
[----:B------:R-:W-:Y:S01]  /*b080*/  LEA R30, R7, R28, 0x3 ;  /* 0x0000001c071e7211 */ /* 0x000fe200078e18ff */
[----:B------:R-:W-:Y:S01]  /*b090*/  @P1 FMUL R23, R23, 0.25 ;  /* 0x3e80000017171820 */ /* 0x000fe20000400000 */
[C---:B------:R-:W-:Y:S01]  /*b0a0*/  LOP3.LUT R49, R8.reuse, 0x18, RZ, 0xc0, !PT ;  /* 0x0000001808317812 */ /* 0x040fe200078ec0ff */
[----:B------:R-:W-:Y:S01]  /*b0b0*/  @P1 FMUL R31, R31, 0.25 ;  /* 0x3e8000001f1f1820 */ /* 0x000fe20000400000 */
[----:B------:R-:W-:Y:S01]  /*b0c0*/  LOP3.LUT R10, R8, 0xff, RZ, 0xc0, !PT ;  /* 0x000000ff080a7812 */ /* 0x000fe200078ec0ff */
[----:B------:R-:W-:Y:S01]  /*b0d0*/  @P1 FMUL R33, R33, 0.25 ;  /* 0x3e80000021211820 */ /* 0x000fe20000400000 */
[----:B------:R-:W-:Y:S01]  /*b0e0*/  LOP3.LUT R8, R6, 0x70, RZ, 0xc0, !PT ;  /* 0x0000007006087812 */ /* 0x000fe200078ec0ff */
[----:B------:R-:W-:Y:S01]  /*b0f0*/  @P1 FMUL R110, R110, 0.25 ;  /* 0x3e8000006e6e1820 */ /* 0x000fe20000400000 */
[----:B------:R-:W-:Y:S01]  /*b100*/  LEA R32, R7, R30, 0x3 ;  /* 0x0000001e07207211 */ /* 0x000fe200078e18ff */
[----:B------:R-:W-:Y:S01]  /*b110*/  @!P4 FMUL R15, R15, 16777216 ;  /* 0x4b8000000f0fc820 */ /* 0x000fe20000400000 */
[----:B------:R-:W-:Y:S01]  /*b120*/  LOP3.LUT R9, R48, 0x1c60, R9, 0x78, !PT ;  /* 0x00001c6030097812 */ /* 0x000fe200078e7809 */
[----:B------:R-:W-:Y:S01]  /*b130*/  @!P4 FMUL R94, R94, 16777216 ;  /* 0x4b8000005e5ec820 */ /* 0x000fe20000400000 */
[----:B------:R-:W-:Y:S01]  /*b140*/  LEA R6, R49, UR6, 0xa ;  /* 0x0000000631067c11 */ /* 0x000fe2000f8e50ff */
[----:B------:R-:W-:Y:S01]  /*b150*/  @!P4 FMUL R11, R11, 16777216 ;  /* 0x4b8000000b0bc820 */ /* 0x000fe20000400000 */
[----:B------:R-:W-:Y:S01]  /*b160*/  LEA R34, R7, R32, 0x3 ;  /* 0x0000002007227211 */ /* 0x000fe200078e18ff */
[----:B------:R-:W-:Y:S01]  /*b170*/  @!P4 FMUL R98, R98, 16777216 ;  /* 0x4b8000006262c820 */ /* 0x000fe20000400000 */
[----:B------:R-:W-:Y:S01]  /*b180*/  IADD3 R8, PT, PT, R8, UR6, RZ ;  /* 0x0000000608087c10 */ /* 0x000fe2000fffe0ff */
[----:B------:R-:W-:-:S02]  /*b190*/  IMAD.IADD R37, R9, 0x1, R6 ;  /* 0x0000000109257824 */ /* 0x000fc400078e0206 */
[----:B------:R-:W-:Y:S01]  /*b1a0*/  FMUL R6, R171, 8388608 ;  /* 0x4b000000ab067820 */ /* 0x000fe20000400000 */
[----:B------:R-:W-:Y:S01]  /*b1b0*/  IMAD R36, R7, 0x8, R34 ;  /* 0x0000000807247824 */ /* 0x000fe200078e0222 */
[----:B------:R-:W-:Y:S01]  /*b1c0*/  LEA.HI R49, R49, R8, RZ, 0x1f ;  /* 0x0000000831317211 */ /* 0x000fe200078ff8ff */
[----:B------:R-:W-:Y:S01]  /*b1d0*/  @!P4 FMUL R17, R17, 16777216 ;  /* 0x4b8000001111c820 */ /* 0x000fe20000400000 */
[----:B------:R-:W-:Y:S01]  /*b1e0*/  MOV R22, R105 ;  /* 0x0000006900167202 */ /* 0x000fe20000000f00 */
[----:B------:R-:W-:Y:S01]  /*b1f0*/  @!P4 FMUL R106, R106, 16777216 ;  /* 0x4b8000006a6ac820 */ /* 0x000fe20000400000 */
[----:B------:R-:W-:Y:S01]  /*b200*/  FSEL R6, R6, R171, !P2 ;  /* 0x000000ab06067208 */ /* 0x000fe20005000000 */
[----:B------:R-:W-:Y:S01]  /*b210*/  @P1 FMUL R171, R171, 0.25 ;  /* 0x3e800000abab1820 */ /* 0x000fe20000400000 */
[----:B------:R-:W-:Y:S01]  /*b220*/  LEA R38, R7, R36, 0x3 ;  /* 0x0000002407267211 */ /* 0x000fe200078e18ff */
[----:B------:R-:W-:Y:S01]  /*b230*/  @!P4 FMUL R13, R13, 16777216 ;  /* 0x4b8000000d0dc820 */ /* 0x000fe20000400000 */
[----:B------:R-:W-:Y:S01]  /*b240*/  FSETP.GEU.AND P5, PT, |R170|, 1.175494350822287508e-38, PT ;  /* 0x00800000aa00780b */ /* 0x000fe20003fae200 */
[----:B------:R-:W-:Y:S01]  /*b250*/  @!P4 FMUL R171, R171, 16777216 ;  /* 0x4b800000ababc820 */ /* 0x000fe20000400000 */
[----:B------:R-:W-:Y:S01]  /*b260*/  LEA R56, R7, R38, 0x3 ;  /* 0x0000002607387211 */ /* 0x000fe200078e18ff */
[----:B------:R-:W-:Y:S01]  /*b270*/  @!P4 FMUL R21, R21, 16777216 ;  /* 0x4b8000001515c820 */ /* 0x000fe20000400000 */
[----:B------:R-:W-:Y:S01]  /*b280*/  MOV R105, R85 ;  /* 0x0000005500697202 */ /* 0x000fe20000000f00 */
[----:B------:R-:W0:Y:S01]  /*b290*/  MUFU.RCP R8, R171 ;  /* 0x000000ab00087308 */ /* 0x000e220000001000 */
[----:B------:R-:W-:Y:S01]  /*b2a0*/  LEA R58, R7, R56, 0x3 ;  /* 0x00000038073a7211 */ /* 0x000fe200078e18ff */
[----:B------:R-:W-:Y:S01]  /*b2b0*/  @!P4 FMUL R91, R91, 16777216 ;  /* 0x4b8000005b5bc820 */ /* 0x000fe20000400000 */
[----:B------:R-:W-:Y:S01]  /*b2c0*/  @!P4 FMUL R25, R25, 16777216 ;  /* 0x4b8000001919c820 */ /* 0x000fe20000400000 */
[----:B------:R-:W-:Y:S01]  /*b2d0*/  @!P4 FMUL R75, R75, 16777216 ;  /* 0x4b8000004b4bc820 */ /* 0x000fe20000400000 */
[----:B------:R-:W-:Y:S01]  /*b2e0*/  LEA R52, R7, R58, 0x3 ;  /* 0x0000003a07347211 */ /* 0x000fe200078e18ff */
[----:B------:R-:W-:Y:S01]  /*b2f0*/  @!P4 FMUL R23, R23, 16777216 ;  /* 0x4b8000001717c820 */ /* 0x000fe20000400000 */
[----:B------:R-:W-:Y:S01]  /*b300*/  @!P4 FMUL R31, R31, 16777216 ;  /* 0x4b8000001f1fc820 */ /* 0x000fe20000400000 */
[----:B------:R-:W-:Y:S01]  /*b310*/  @!P4 FMUL R33, R33, 16777216 ;  /* 0x4b8000002121c820 */ /* 0x000fe20000400000 */
[----:B------:R-:W-:Y:S01]  /*b320*/  @!P4 FMUL R110, R110, 16777216 ;  /* 0x4b8000006e6ec820 */ /* 0x000fe20000400000 */
[C---:B------:R-:W-:Y:S01]  /*b330*/  IMAD R54, R7.reuse, 0x8, R52 ;  /* 0x0000000807367824 */ /* 0x040fe200078e0234 */
[----:B------:R-:W-:Y:S01]  /*b340*/  MOV R46, R109 ;  /* 0x0000006d002e7202 */ /* 0x000fe20000000f00 */
[----:B------:R-:W-:Y:S01]  /*b350*/  @P3 FMUL R12, R12, 0.25 ;  /* 0x3e8000000c0c3820 */ /* 0x000fe20000400000 */
[----:B------:R-:W-:Y:S01]  /*b360*/  MOV R42, R69 ;  /* 0x00000045002a7202 */ /* 0x000fe20000000f00 */
[----:B------:R-:W-:Y:S01]  /*b370*/  @P3 FMUL R92, R92, 0.25 ;  /* 0x3e8000005c5c3820 */ /* 0x000fe20000400000 */
[C---:B------:R-:W-:Y:S01]  /*b380*/  LEA R68, R7.reuse, R54, 0x3 ;  /* 0x0000003607447211 */ /* 0x040fe200078e18ff */
[----:B------:R-:W-:Y:S01]  /*b390*/  @P3 FMUL R22, R22, 0.25 ;  /* 0x3e80000016163820 */ /* 0x000fe20000400000 */
[----:B0-----:R-:W-:Y:S01]  /*b3a0*/  FMUL R85, R8, R29 ;  /* 0x0000001d08557220 */ /* 0x001fe20000400000 */
[----:B------:R-:W-:Y:S01]  /*b3b0*/  FMUL R29, R170, 8388608 ;  /* 0x4b000000aa1d7820 */ /* 0x000fe20000400000 */
[----:B------:R-:W-:Y:S01]  /*b3c0*/  MOV R130, R72 ;  /* 0x0000004800827202 */ /* 0x000fe20000000f00 */
[----:B------:R-:W-:Y:S01]  /*b3d0*/  @P3 FMUL R40, R40, 0.25 ;  /* 0x3e80000028283820 */ /* 0x000fe20000400000 */
[----:B------:R-:W-:Y:S01]  /*b3e0*/  MOV R20, R104 ;  /* 0x0000006800147202 */ /* 0x000fe20000000f00 */
[----:B------:R-:W-:Y:S01]  /*b3f0*/  @P3 FMUL R90, R90, 0.25 ;  /* 0x3e8000005a5a3820 */ /* 0x000fe20000400000 */
[----:B------:R-:W-:Y:S01]  /*b400*/  MOV R18, R96 ;  /* 0x0000006000127202 */ /* 0x000fe20000000f00 */
[----:B------:R-:W-:Y:S01]  /*b410*/  IMAD.MOV.U32 R96, RZ, RZ, R97 ;  /* 0x000000ffff607224 */ /* 0x000fe200078e0061 */
[----:B------:R-:W-:Y:S01]  /*b420*/  FSETP.GEU.AND P4, PT, R170, 1.175494350822287508e-38, PT ;  /* 0x00800000aa00780b */ /* 0x000fe20003f8e000 */
[----:B------:R-:W-:Y:S01]  /*b430*/  @P3 FMUL R20, R20, 0.25 ;  /* 0x3e80000014143820 */ /* 0x000fe20000400000 */
[----:B------:R-:W-:Y:S01]  /*b440*/  LEA R70, R7, R68, 0x3 ;  /* 0x0000004407467211 */ /* 0x000fe200078e18ff */
[----:B------:R-:W-:Y:S01]  /*b450*/  @P3 FMUL R96, R96, 0.25 ;  /* 0x3e80000060603820 */ /* 0x000fe20000400000 */
[----:B------:R-:W-:Y:S01]  /*b460*/  FSEL R29, R29, R170, !P4 ;  /* 0x000000aa1d1d7208 */ /* 0x000fe20006000000 */
[----:B------:R-:W-:Y:S01]  /*b470*/  @P3 FMUL R18, R18, 0.25 ;  /* 0x3e80000012123820 */ /* 0x000fe20000400000 */
        /* <DEDUP_REMOVED lines=9> */
[----:B------:R-:W-:Y:S01]  /*b510*/  IMAD R72, R7, 0x8, R70 ;  /* 0x0000000807487824 */ /* 0x000fe200078e0246 */
[----:B------:R-:W-:Y:S01]  /*b520*/  FSETP.GT.AND P1, PT, |R173|, 8.50705917302346158658e+37, PT ;  /* 0x7e800000ad00780b */ /* 0x000fe20003f24200 */
[----:B------:R-:W-:Y:S01]  /*b530*/  @!P5 FMUL R12, R12, 16777216 ;  /* 0x4b8000000c0cd820 */ /* 0x000fe20000400000 */
        /* <DEDUP_REMOVED lines=16> */
[----:B------:R-:W-:Y:S01]  /*b640*/  FSETP.GEU.AND P5, PT, |R173|, 1.175494350822287508e-38, PT ;  /* 0x00800000ad00780b */ /* 0x000fe20003fae200 */
[----:B------:R-:W-:Y:S01]  /*b650*/  IMAD.MOV.U32 R113, RZ, RZ, R77 ;  /* 0x000000ffff717224 */ /* 0x000fe200078e004d */
[----:B------:R-:W-:Y:S01]  /*b660*/  MOV R69, R87 ;  /* 0x0000005700457202 */ /* 0x000fe20000000f00 */
[----:B------:R-:W-:Y:S01]  /*b670*/  IMAD.MOV.U32 R71, RZ, RZ, R86 ;  /* 0x000000ffff477224 */ /* 0x000fe200078e0056 */
[----:B------:R-:W-:Y:S01]  /*b680*/  MOV R95, R81 ;  /* 0x00000051005f7202 */ /* 0x000fe20000000f00 */
[----:B------:R-:W-:Y:S01]  /*b690*/  IMAD.MOV.U32 R55, RZ, RZ, R50 ;  /* 0x000000ffff377224 */ /* 0x000fe200078e0032 */
[----:B------:R-:W-:Y:S01]  /*b6a0*/  LEA R74, R7, R72, 0x3 ;  /* 0x00000048074a7211 */ /* 0x000fe200078e18ff */
        /* <DEDUP_REMOVED lines=15> */
[----:B------:R-:W-:Y:S01]  /*b7a0*/  FSEL R31, RZ, -23, P4 ;  /* 0xc1b80000ff1f7808 */ /* 0x000fe20002000000 */
[----:B------:R-:W-:Y:S01]  /*b7b0*/  FMUL R50, R173, 8388608 ;  /* 0x4b000000ad327820 */ /* 0x000fe20000400000 */
[----:B------:R-:W-:Y:S01]  /*b7c0*/  IADD3 R8, PT, PT, R29, -0x3f3504f3, RZ ;  /* 0xc0cafb0d1d087810 */ /* 0x000fe20007ffe0ff */
[----:B------:R-:W0:Y:S01]  /*b7d0*/  MUFU.RCP R11, R170 ;  /* 0x000000aa000b7308 */ /* 0x000e220000001000 */
[----:B------:R-:W-:Y:S01]  /*b7e0*/  MOV R111, R78 ;  /* 0x0000004e006f7202 */ /* 0x000fe20000000f00 */
[----:B------:R-:W-:Y:S01]  /*b7f0*/  FMUL R35, R172, 8388608 ;  /* 0x4b000000ac237820 */ /* 0x000fe20000400000 */
[----:B------:R-:W-:Y:S01]  /*b800*/  FSETP.GEU.AND P4, PT, R173, 1.175494350822287508e-38, PT ;  /* 0x00800000ad00780b */ /* 0x000fe20003f8e000 */
[----:B------:R-:W-:Y:S01]  /*b810*/  IMAD.MOV.U32 R59, RZ, RZ, R60 ;  /* 0x000000ffff3b7224 */ /* 0x000fe200078e003c */
[----:B------:R-:W-:Y:S01]  /*b820*/  LEA R78, R7, R74, 0x3 ;  /* 0x0000004a074e7211 */ /* 0x000fe200078e18ff */
[----:B------:R-:W-:Y:S01]  /*b830*/  IMAD.MOV.U32 R39, RZ, RZ, R64 ;  /* 0x000000ffff277224 */ /* 0x000fe200078e0040 */
[----:B------:R-:W-:Y:S01]  /*b840*/  LOP3.LUT R16, R8, 0xff800000, RZ, 0xc0, !PT ;  /* 0xff80000008107812 */ /* 0x000fe200078ec0ff */
[----:B------:R-:W-:Y:S01]  /*b850*/  @P1 FMUL R63, R63, 0.25 ;  /* 0x3e8000003f3f1820 */ /* 0x000fe20000400000 */
[----:B------:R-:W-:Y:S01]  /*b860*/  MOV R115, R76 ;  /* 0x0000004c00737202 */ /* 0x000fe20000000f00 */
[----:B------:R-:W-:Y:S01]  /*b870*/  @P1 FMUL R82, R82, 0.25 ;  /* 0x3e80000052521820 */ /* 0x000fe20000400000 */
[----:B------:R-:W-:Y:S01]  /*b880*/  FSEL R50, R50, R173, !P4 ;  /* 0x000000ad32327208 */ /* 0x000fe20006000000 */
[----:B------:R-:W-:Y:S01]  /*b890*/  @P1 FMUL R173, R173, 0.25 ;  /* 0x3e800000adad1820 */ /* 0x000fe20000400000 */
[----:B------:R-:W-:Y:S01]  /*b8a0*/  LEA R76, R7, R78, 0x3 ;  /* 0x0000004e074c7211 */ /* 0x000fe200078e18ff */
[----:B------:R-:W-:Y:S01]  /*b8b0*/  @P1 FMUL R69, R69, 0.25 ;  /* 0x3e80000045451820 */ /* 0x000fe20000400000 */
[----:B------:R-:W-:Y:S01]  /*b8c0*/  MOV R121, R53 ;  /* 0x0000003500797202 */ /* 0x000fe20000000f00 */
[----:B------:R-:W-:Y:S01]  /*b8d0*/  @!P5 FMUL R173, R173, 16777216 ;  /* 0x4b800000adadd820 */ /* 0x000fe20000400000 */
[----:B------:R-:W-:Y:S01]  /*b8e0*/  MOV R53, R51 ;  /* 0x0000003300357202 */ /* 0x000fe20000000f00 */
[----:B------:R-:W-:Y:S01]  /*b8f0*/  @P1 FMUL R71, R71, 0.25 ;  /* 0x3e80000047471820 */ /* 0x000fe20000400000 */
[----:B------:R-:W-:Y:S01]  /*b900*/  I2FP.F32.S32 R8, R16 ;  /* 0x0000001000087245 */ /* 0x000fe20000201400 */
[----:B------:R-:W-:Y:S01]  /*b910*/  @P1 FMUL R67, R67, 0.25 ;  /* 0x3e80000043431820 */ /* 0x000fe20000400000 */
[----:B------:R-:W-:Y:S01]  /*b920*/  MOV R51, R62 ;  /* 0x0000003e00337202 */ /* 0x000fe20000000f00 */
[----:B------:R-:W-:Y:S01]  /*b930*/  @P1 FMUL R53, R53, 0.25 ;  /* 0x3e80000035351820 */ /* 0x000fe20000400000 */
[C---:B------:R-:W-:Y:S01]  /*b940*/  LEA R62, R7.reuse, R76, 0x3 ;  /* 0x0000004c073e7211 */ /* 0x040fe200078e18ff */
[----:B------:R-:W-:Y:S01]  /*b950*/  FFMA.FTZ R31, R8, 1.1920928955078125e-07, R31 ;  /* 0x34000000081f7823 */ /* 0x000fe2000001001f */
[----:B------:R-:W-:Y:S01]  /*b960*/  MOV R19, R66 ;  /* 0x0000004200137202 */ /* 0x000fe20000000f00 */
[----:B------:R-:W1:Y:S01]  /*b970*/  MUFU.RCP R8, R173 ;  /* 0x000000ad00087308 */ /* 0x000e620000001000 */
[----:B------:R-:W-:Y:S01]  /*b980*/  LEA R66, R7, R62, 0x3 ;  /* 0x0000003e07427211 */ /* 0x000fe200078e18ff */
[----:B------:R-:W-:Y:S01]  /*b990*/  @P1 FMUL R51, R51, 0.25 ;  /* 0x3e80000033331820 */ /* 0x000fe20000400000 */
[----:B------:R-:W-:Y:S01]  /*b9a0*/  FSETP.GEU.AND P3, PT, R172, 1.175494350822287508e-38, PT ;  /* 0x00800000ac00780b */ /* 0x000fe20003f6e000 */
[----:B------:R-:W-:Y:S01]  /*b9b0*/  @P1 FMUL R19, R19, 0.25 ;  /* 0x3e80000013131820 */ /* 0x000fe20000400000 */
[----:B------:R-:W-:Y:S01]  /*b9c0*/  LEA R60, R7, R66, 0x3 ;  /* 0x00000042073c7211 */ /* 0x000fe200078e18ff */
[----:B------:R-:W-:Y:S01]  /*b9d0*/  @P1 FMUL R55, R55, 0.25 ;  /* 0x3e80000037371820 */ /* 0x000fe20000400000 */
[----:B------:R-:W-:Y:S01]  /*b9e0*/  MOV R109, R79 ;  /* 0x0000004f006d7202 */ /* 0x000fe20000000f00 */
[----:B------:R-:W-:Y:S01]  /*b9f0*/  @P1 FMUL R103, R103, 0.25 ;  /* 0x3e80000067671820 */ /* 0x000fe20000400000 */
[----:B------:R-:W-:Y:S01]  /*ba00*/  MOV R45, R102 ;  /* 0x00000066002d7202 */ /* 0x000fe20000000f00 */
[----:B------:R-:W-:Y:S01]  /*ba10*/  IMAD R64, R7, 0x8, R60 ;  /* 0x0000000807407824 */ /* 0x000fe200078e023c */
[----:B------:R-:W-:Y:S01]  /*ba20*/  MOV R43, R83 ;  /* 0x00000053002b7202 */ /* 0x000fe20000000f00 */
[----:B------:R-:W-:Y:S01]  /*ba30*/  @P1 FMUL R109, R109, 0.25 ;  /* 0x3e8000006d6d1820 */ /* 0x000fe20000400000 */
[----:B------:R-:W-:Y:S01]  /*ba40*/  IADD3 R9, PT, PT, R6, -0x3f3504f3, RZ ;  /* 0xc0cafb0d06097810 */ /* 0x000fe20007ffe0ff */
[----:B------:R-:W-:Y:S01]  /*ba50*/  @P1 FMUL R45, R45, 0.25 ;  /* 0x3e8000002d2d1820 */ /* 0x000fe20000400000 */
[----:B------:R-:W-:Y:S01]  /*ba60*/  FSEL R35, R35, R172, !P3 ;  /* 0x000000ac23237208 */ /* 0x000fe20005800000 */
[----:B------:R-:W-:Y:S01]  /*ba70*/  @P1 FMUL R43, R43, 0.25 ;  /* 0x3e8000002b2b1820 */ /* 0x000fe20000400000 */
[----:B------:R-:W-:Y:S01]  /*ba80*/  FSEL R33, RZ, -23, P2 ;  /* 0xc1b80000ff217808 */ /* 0x000fe20001000000 */
[----:B------:R-:W-:Y:S01]  /*ba90*/  @P1 FMUL R111, R111, 0.25 ;  /* 0x3e8000006f6f1820 */ /* 0x000fe20000400000 */
[----:B------:R-:W-:Y:S01]  /*baa0*/  LOP3.LUT R41, R9, 0xff800000, RZ, 0xc0, !PT ;  /* 0xff80000009297812 */ /* 0x000fe200078ec0ff */
[----:B------:R-:W-:Y:S01]  /*bab0*/  @P1 FMUL R117, R117, 0.25 ;  /* 0x3e80000075751820 */ /* 0x000fe20000400000 */
[----:B------:R-:W-:Y:S01]  /*bac0*/  FSETP.GT.AND P2, PT, |R172|, 8.50705917302346158658e+37, PT ;  /* 0x7e800000ac00780b */ /* 0x000fe20003f44200 */
[----:B------:R-:W-:Y:S01]  /*bad0*/  @P1 FMUL R119, R119, 0.25 ;  /* 0x3e80000077771820 */ /* 0x000fe20000400000 */
[----:B------:R-:W-:Y:S01]  /*bae0*/  IADD3 R9, PT, PT, R35, -0x3f3504f3, RZ ;  /* 0xc0cafb0d23097810 */ /* 0x000fe20007ffe0ff */
[----:B------:R-:W-:-:S02]  /*baf0*/  IMAD.MOV.U32 R97, RZ, RZ, R80 ;  /* 0x000000ffff617224 */ /* 0x000fc400078e0050 */
[----:B------:R-:W-:Y:S01]  /*bb00*/  @!P5 FMUL R63, R63, 16777216 ;  /* 0x4b8000003f3fd820 */ /* 0x000fe20000400000 */
[----:B------:R-:W-:Y:S02]  /*bb10*/  IMAD R80, R7, 0x8, R64 ;  /* 0x0000000807507824 */ /* 0x000fe400078e0240 */
[----:B------:R-:W-:Y:S01]  /*bb20*/  @!P5 FMUL R82, R82, 16777216 ;  /* 0x4b8000005252d820 */ /* 0x000fe20000400000 */
[----:B------:R-:W-:Y:S01]  /*bb30*/  @!P5 FMUL R69, R69, 16777216 ;  /* 0x4b8000004545d820 */ /* 0x000fe20000400000 */
[----:B------:R-:W-:Y:S01]  /*bb40*/  @!P5 FMUL R71, R71, 16777216 ;  /* 0x4b8000004747d820 */ /* 0x000fe20000400000 */
[----:B0-----:R-:W-:Y:S01]  /*bb50*/  FMUL R79, R11, R40 ;  /* 0x000000280b4f7220 */ /* 0x001fe20000400000 */
        /* <DEDUP_REMOVED lines=13> */
[----:B------:R-:W-:Y:S01]  /*bc30*/  FMUL R75, R11, R20 ;  /* 0x000000140b4b7220 */ /* 0x000fe20000400000 */
[----:B------:R-:W-:Y:S01]  /*bc40*/  LOP3.LUT R40, R9, 0xff800000, RZ, 0xc0, !PT ;  /* 0xff80000009287812 */ /* 0x000fe200078ec0ff */
[C---:B------:R-:W-:Y:S01]  /*bc50*/  FMUL R20, R11.reuse, R42 ;  /* 0x0000002a0b147220 */ /* 0x040fe20000400000 */
[----:B------:R-:W-:Y:S01]  /*bc60*/  MOV R107, R84 ;  /* 0x00000054006b7202 */ /* 0x000fe20000000f00 */
[C---:B------:R-:W-:Y:S01]  /*bc70*/  FMUL R84, R11.reuse, R44 ;  /* 0x0000002c0b547220 */ /* 0x040fe20000400000 */
[----:B------:R-:W-:Y:S01]  /*bc80*/  MOV R57, R61 ;  /* 0x0000003d00397202 */ /* 0x000fe20000000f00 */
[C---:B-1----:R-:W-:Y:S01]  /*bc90*/  FMUL R47, R8.reuse, R63 ;  /* 0x0000003f082f7220 */ /* 0x042fe20000400000 */
[C---:B------:R-:W-:Y:S01]  /*bca0*/  FMUL R98, R8.reuse, R82 ;  /* 0x0000005208627220 */ /* 0x040fe20000400000 */
[C---:B------:R-:W-:Y:S01]  /*bcb0*/  FMUL R120, R8.reuse, R69 ;  /* 0x0000004508787220 */ /* 0x040fe20000400000 */
[C---:B------:R-:W-:Y:S01]  /*bcc0*/  FMUL R122, R8.reuse, R71 ;  /* 0x00000047087a7220 */ /* 0x040fe20000400000 */
[----:B------:R-:W-:Y:S01]  /*bcd0*/  FMUL R21, R11, R89 ;  /* 0x000000590b157220 */ /* 0x000fe20000400000 */
        /* <DEDUP_REMOVED lines=25> */
[----:B------:R-:W-:Y:S01]  /*be70*/  VIADD R11, R50, 0xc0cafb0d ;  /* 0xc0cafb0d320b7836 */ /* 0x000fe20000000000 */
[----:B------:R-:W-:Y:S01]  /*be80*/  I2FP.F32.S32 R9, R40 ;  /* 0x0000002800097245 */ /* 0x000fe20000201400 */
[----:B------:R-:W-:Y:S01]  /*be90*/  @P2 FMUL R172, R172, 0.25 ;  /* 0x3e800000acac2820 */ /* 0x000fe20000400000 */
[----:B------:R-:W-:Y:S01]  /*bea0*/  ISETP.GE.U32.AND P0, PT, R10, 0x20, PT ;  /* 0x000000200a00780c */ /* 0x000fe20003f06070 */
[----:B------:R-:W-:Y:S01]  /*beb0*/  @P2 FMUL R39, R39, 0.25 ;  /* 0x3e80000027272820 */ /* 0x000fe20000400000 */
[----:B------:R-:W-:Y:S01]  /*bec0*/  LEA R88, R7, R82, 0x3 ;  /* 0x0000005207587211 */ /* 0x000fe200078e18ff */
[----:B------:R-:W-:Y:S01]  /*bed0*/  FFMA.FTZ R116, R9, 1.1920928955078125e-07, R8 ;  /* 0x3400000009747823 */ /* 0x000fe20000010008 */
[----:B------:R-:W-:Y:S01]  /*bee0*/  I2FP.F32.S32 R10, R41 ;  /* 0x00000029000a7245 */ /* 0x000fe20000201400 */
[----:B------:R-:W-:Y:S01]  /*bef0*/  @!P1 FMUL R172, R172, 16777216 ;  /* 0x4b800000acac9820 */ /* 0x000fe20000400000 */
[----:B------:R-:W-:Y:S01]  /*bf00*/  LOP3.LUT R43, R11, 0xff800000, RZ, 0xc0, !PT ;  /* 0xff8000000b2b7812 */ /* 0x000fe200078ec0ff */
[----:B------:R-:W-:Y:S01]  /*bf10*/  @P2 FMUL R115, R115, 0.25 ;  /* 0x3e80000073732820 */ /* 0x000fe20000400000 */
[----:B------:R-:W-:Y:S01]  /*bf20*/  F2FP.BF16.F32.PACK_AB R8, R84, R91 ;  /* 0x0000005b5408723e */ /* 0x000fe200000010ff */
[----:B------:R-:W-:Y:S01]  /*bf30*/  FFMA.FTZ R33, R10, 1.1920928955078125e-07, R33 ;  /* 0x340000000a217823 */ /* 0x000fe20000010021 */
[----:B------:R-:W-:Y:S01]  /*bf40*/  LEA R84, R7, R88, 0x3 ;  /* 0x0000005807547211 */ /* 0x000fe200078e18ff */
[----:B------:R-:W0:Y:S01]  /*bf50*/  MUFU.RCP R12, R172 ;  /* 0x000000ac000c7308 */ /* 0x000e220000001000 */
[----:B------:R-:W-:Y:S01]  /*bf60*/  FSEL R10, RZ, -23, P4 ;  /* 0xc1b80000ff0a7808 */ /* 0x000fe20002000000 */
[----:B------:R-:W-:Y:S01]  /*bf70*/  @P2 FMUL R123, R123, 0.25 ;  /* 0x3e8000007b7b2820 */ /* 0x000fe20000400000 */
[----:B------:R-:W-:Y:S01]  /*bf80*/  I2FP.F32.S32 R11, R43 ;  /* 0x0000002b000b7245 */ /* 0x000fe20000201400 */
[----:B------:R-:W-:Y:S01]  /*bf90*/  @P2 FMUL R57, R57, 0.25 ;  /* 0x3e80000039392820 */ /* 0x000fe20000400000 */
[----:B------:R-:W-:Y:S01]  /*bfa0*/  F2FP.BF16.F32.PACK_AB R25, R25, R86 ;  /* 0x000000561919723e */ /* 0x000fe200000010ff */
[----:B------:R-:W-:Y:S01]  /*bfb0*/  IMAD R86, R7, 0x8, R84 ;  /* 0x0000000807567824 */ /* 0x000fe200078e0254 */
[----:B------:R-:W-:Y:S01]  /*bfc0*/  F2FP.BF16.F32.PACK_AB R23, R23, R96 ;  /* 0x000000601717723e */ /* 0x000fe200000010ff */
[----:B------:R-:W-:Y:S01]  /*bfd0*/  FFMA.FTZ R117, R11, 1.1920928955078125e-07, R10 ;  /* 0x340000000b757823 */ /* 0x000fe2000001000a */
[----:B------:R-:W-:Y:S01]  /*bfe0*/  F2FP.BF16.F32.PACK_AB R10, R75, R90 ;  /* 0x0000005a4b0a723e */ /* 0x000fe200000010ff */
[----:B------:R-:W-:Y:S01]  /*bff0*/  @!P1 FMUL R39, R39, 16777216 ;  /* 0x4b80000027279820 */ /* 0x000fe20000400000 */
[----:B------:R-:W-:Y:S01]  /*c000*/  LEA R90, R7, R86, 0x3 ;  /* 0x00000056075a7211 */ /* 0x000fe200078e18ff */
[----:B------:R-:W-:Y:S01]  /*c010*/  @P2 FMUL R73, R73, 0.25 ;  /* 0x3e80000049492820 */ /* 0x000fe20000400000 */
[----:B------:R-:W-:Y:S01]  /*c020*/  F2FP.BF16.F32.PACK_AB R11, R13, R102 ;  /* 0x000000660d0b723e */ /* 0x000fe200000010ff */
[----:B------:R-:W-:Y:S01]  /*c030*/  @!P1 FMUL R115, R115, 16777216 ;  /* 0x4b80000073739820 */ /* 0x000fe20000400000 */
[----:B------:R-:W-:Y:S01]  /*c040*/  LEA R96, R7, R90, 0x3 ;  /* 0x0000005a07607211 */ /* 0x000fe200078e18ff */
[----:B------:R-:W-:Y:S01]  /*c050*/  @!P1 FMUL R123, R123, 16777216 ;  /* 0x4b8000007b7b9820 */ /* 0x000fe20000400000 */
[----:B------:R-:W-:Y:S01]  /*c060*/  @P2 FMUL R113, R113, 0.25 ;  /* 0x3e80000071712820 */ /* 0x000fe20000400000 */
[----:B------:R-:W-:Y:S01]  /*c070*/  @P2 FMUL R121, R121, 0.25 ;  /* 0x3e80000079792820 */ /* 0x000fe20000400000 */
[----:B------:R-:W-:Y:S01]  /*c080*/  @!P1 FMUL R57, R57, 16777216 ;  /* 0x4b80000039399820 */ /* 0x000fe20000400000 */
[----:B------:R-:W-:-:S02]  /*c090*/  IMAD R102, R7, 0x8, R96 ;  /* 0x0000000807667824 */ /* 0x000fc400078e0260 */
[C---:B0-----:R-:W-:Y:S01]  /*c0a0*/  FMUL R19, R12.reuse, R39 ;  /* 0x000000270c137220 */ /* 0x041fe20000400000 */
[----:B------:R-:W-:Y:S01]  /*c0b0*/  F2FP.BF16.F32.PACK_AB R27, R27, R14 ;  /* 0x0000000e1b1b723e */ /* 0x000fe200000010ff */
[----:B------:R-:W-:Y:S01]  /*c0c0*/  @!P1 FMUL R73, R73, 16777216 ;  /* 0x4b80000049499820 */ /* 0x000fe20000400000 */
[C---:B------:R-:W-:Y:S01]  /*c0d0*/  FMUL R39, R12.reuse, R115 ;  /* 0x000000730c277220 */ /* 0x040fe20000400000 */
[----:B------:R-:W-:Y:S01]  /*c0e0*/  FMUL R106, R12, R123 ;  /* 0x0000007b0c6a7220 */ /* 0x000fe20000400000 */
[----:B------:R-:W-:Y:S01]  /*c0f0*/  F2FP.BF16.F32.PACK_AB R14, R17, R104 ;  /* 0x00000068110e723e */ /* 0x000fe200000010ff */
[----:B------:R-:W-:Y:S01]  /*c100*/  @P2 FMUL R65, R65, 0.25 ;  /* 0x3e80000041412820 */ /* 0x000fe20000400000 */
[----:B------:R-:W-:Y:S01]  /*c110*/  @!P1 FMUL R113, R113, 16777216 ;  /* 0x4b80000071719820 */ /* 0x000fe20000400000 */
[----:B------:R-:W-:Y:S01]  /*c120*/  @!P1 FMUL R121, R121, 16777216 ;  /* 0x4b80000079799820 */ /* 0x000fe20000400000 */
[----:B------:R-:W-:Y:S01]  /*c130*/  LEA R104, R7, R102, 0x3 ;  /* 0x0000006607687211 */ /* 0x000fe200078e18ff */
[----:B------:R-:W-:Y:S01]  /*c140*/  @P2 FMUL R101, R101, 0.25 ;  /* 0x3e80000065652820 */ /* 0x000fe20000400000 */
[----:B------:R-:W-:Y:S01]  /*c150*/  @P2 FMUL R105, R105, 0.25 ;  /* 0x3e80000069692820 */ /* 0x000fe20000400000 */
[----:B------:R-:W-:-:S02]  /*c160*/  IMAD.MOV.U32 R99, RZ, RZ, R100 ;  /* 0x000000ffff637224 */ /* 0x000fc400078e0064 */
[C---:B------:R-:W-:Y:S01]  /*c170*/  FMUL R46, R12.reuse, R57 ;  /* 0x000000390c2e7220 */ /* 0x040fe20000400000 */
[----:B------:R-:W-:Y:S01]  /*c180*/  FMUL R57, R12, R73 ;  /* 0x000000490c397220 */ /* 0x000fe20000400000 */
[----:B------:R-:W-:Y:S01]  /*c190*/  F2FP.BF16.F32.PACK_AB R20, R20, R89 ;  /* 0x000000591414723e */ /* 0x000fe200000010ff */
[----:B------:R-:W-:Y:S01]  /*c1a0*/  @!P1 FMUL R65, R65, 16777216 ;  /* 0x4b80000041419820 */ /* 0x000fe20000400000 */
[----:B------:R-:W-:Y:S01]  /*c1b0*/  F2FP.BF16.F32.PACK_AB R21, R21, R128 ;  /* 0x000000801515723e */ /* 0x000fe200000010ff */
[----:B------:R-:W-:Y:S01]  /*c1c0*/  FMUL R73, R12, R113 ;  /* 0x000000710c497220 */ /* 0x000fe20000400000 */
[----:B------:R-:W-:Y:S01]  /*c1d0*/  F2FP.BF16.F32.PACK_AB R22, R22, R79 ;  /* 0x0000004f1616723e */ /* 0x000fe200000010ff */
[----:B------:R-:W-:Y:S01]  /*c1e0*/  BAR.SYNC.DEFER_BLOCKING 0x0 ;  /* 0x0000000000007b1d */ /* 0x000fe20000010000 */
[----:B------:R-:W-:Y:S01]  /*c1f0*/  IADD3 R17, PT, PT, R29, -R16, RZ ;  /* 0x800000101d117210 */ /* 0x000fe20007ffe0ff */
[----:B------:R-:W-:Y:S01]  /*c200*/  FMUL R108, R12, R121 ;  /* 0x000000790c6c7220 */ /* 0x000fe20000400000 */
[----:B------:R-:W-:Y:S01]  /*c210*/  F2FP.BF16.F32.PACK_AB R16, R39, R106 ;  /* 0x0000006a2710723e */ /* 0x000fe200000010ff */
[----:B------:R-:W-:Y:S01]  /*c220*/  @!P1 FMUL R101, R101, 16777216 ;  /* 0x4b80000065659820 */ /* 0x000fe20000400000 */
[----:B------:R-:W-:Y:S01]  /*c230*/  @!P1 FMUL R105, R105, 16777216 ;  /* 0x4b80000069699820 */ /* 0x000fe20000400000 */
[----:B------:R-:W-:-:S02]  /*c240*/  IMAD R106, R7, 0x8, R104 ;  /* 0x00000008076a7824 */ /* 0x000fc400078e0268 */
[----:B------:R-:W-:Y:S01]  /*c250*/  @P2 FMUL R99, R99, 0.25 ;  /* 0x3e80000063632820 */ /* 0x000fe20000400000 */
[----:B------:R-:W-:Y:S01]  /*c260*/  @P2 FMUL R107, R107, 0.25 ;  /* 0x3e8000006b6b2820 */ /* 0x000fe20000400000 */
[C---:B------:R-:W-:Y:S01]  /*c270*/  FMUL R45, R12.reuse, R65 ;  /* 0x000000410c2d7220 */ /* 0x040fe20000400000 */
[C---:B------:R-:W-:Y:S01]  /*c280*/  FMUL R65, R12.reuse, R101 ;  /* 0x000000650c417220 */ /* 0x040fe20000400000 */
[C---:B------:R-:W-:Y:S01]  /*c290*/  FMUL R110, R12.reuse, R105 ;  /* 0x000000690c6e7220 */ /* 0x040fe20000400000 */
[----:B------:R-:W-:Y:S01]  /*c2a0*/  @!P1 FMUL R99, R99, 16777216 ;  /* 0x4b80000063639820 */ /* 0x000fe20000400000 */
[----:B------:R-:W-:Y:S01]  /*c2b0*/  @!P1 FMUL R107, R107, 16777216 ;  /* 0x4b8000006b6b9820 */ /* 0x000fe20000400000 */
[----:B------:R-:W-:Y:S01]  /*c2c0*/  F2FP.BF16.F32.PACK_AB R9, R83, R130 ;  /* 0x000000825309723e */ /* 0x000fe200000010ff */
[----:B------:R-:W-:Y:S01]  /*c2d0*/  FADD R39, R17, -1 ;  /* 0xbf80000011277421 */ /* 0x000fe20000000000 */
[C---:B------:R-:W-:Y:S01]  /*c2e0*/  FMUL R67, R12.reuse, R99 ;  /* 0x000000630c437220 */ /* 0x040fe20000400000 */
[----:B------:R-:W-:Y:S01]  /*c2f0*/  FMUL R112, R12, R107 ;  /* 0x0000006b0c707220 */ /* 0x000fe20000400000 */
[----:B------:R-:W-:Y:S01]  /*c300*/  MOV R128, 0x3dc6b27f ;  /* 0x3dc6b27f00807802 */ /* 0x000fe20000000f00 */
[----:B------:R-:W-:Y:S01]  /*c310*/  @P2 FMUL R59, R59, 0.25 ;  /* 0x3e8000003b3b2820 */ /* 0x000fe20000400000 */
[----:B------:R-:W-:Y:S01]  /*c320*/  F2FP.BF16.F32.PACK_AB R15, R15, R114 ;  /* 0x000000720f0f723e */ /* 0x000fe200000010ff */
[----:B------:R-:W-:Y:S01]  /*c330*/  @P2 FMUL R93, R93, 0.25 ;  /* 0x3e8000005d5d2820 */ /* 0x000fe20000400000 */
[----:B------:R-:W-:Y:S01]  /*c340*/  F2FP.BF16.F32.PACK_AB R17, R67, R112 ;  /* 0x000000704311723e */ /* 0x000fe200000010ff */
[----:B------:R-:W-:Y:S01]  /*c350*/  @P2 FMUL R97, R97, 0.25 ;  /* 0x3e80000061612820 */ /* 0x000fe20000400000 */
[----:B------:R0:W-:Y:S01]  /*c360*/  STS.128 [R37+0x200], R20 ;  /* 0x0002001425007388 */ /* 0x0001e20000000c00 */
[----:B------:R-:W-:Y:S01]  /*c370*/  @!P1 FMUL R59, R59, 16777216 ;  /* 0x4b8000003b3b9820 */ /* 0x000fe20000400000 */
[----:B------:R-:W-:Y:S01]  /*c380*/  F2FP.BF16.F32.PACK_AB R24, R24, R87 ;  /* 0x000000571818723e */ /* 0x000fe200000010ff */
[----:B------:R-:W-:Y:S01]  /*c390*/  @!P1 FMUL R93, R93, 16777216 ;  /* 0x4b8000005d5d9820 */ /* 0x000fe20000400000 */
[----:B------:R1:W-:Y:S01]  /*c3a0*/  STS.128 [R37], R8 ;  /* 0x0000000825007388 */ /* 0x0003e20000000c00 */
[----:B------:R-:W-:Y:S01]  /*c3b0*/  F2FP.BF16.F32.PACK_AB R26, R26, R77 ;  /* 0x0000004d1a1a723e */ /* 0x000fe200000010ff */
[----:B------:R-:W-:Y:S01]  /*c3c0*/  @!P1 FMUL R97, R97, 16777216 ;  /* 0x4b80000061619820 */ /* 0x000fe20000400000 */
[----:B------:R-:W-:Y:S01]  /*c3d0*/  F2FP.BF16.F32.PACK_AB R13, R81, R118 ;  /* 0x00000076510d723e */ /* 0x000fe200000010ff */
[C---:B------:R-:W-:Y:S01]  /*c3e0*/  FMUL R92, R12.reuse, R59 ;  /* 0x0000003b0c5c7220 */ /* 0x040fe20000400000 */
[C---:B------:R-:W-:Y:S01]  /*c3f0*/  FMUL R18, R12.reuse, R93 ;  /* 0x0000005d0c127220 */ /* 0x040fe20000400000 */
[----:B------:R-:W-:Y:S01]  /*c400*/  FMUL R59, R12, R97 ;  /* 0x000000610c3b7220 */ /* 0x000fe20000400000 */
[----:B------:R2:W-:Y:S01]  /*c410*/  STS.128 [R37+0x80], R24 ;  /* 0x0000801825007388 */ /* 0x0005e20000000c00 */
[----:B------:R-:W-:Y:S01]  /*c420*/  @P2 FMUL R95, R95, 0.25 ;  /* 0x3e8000005f5f2820 */ /* 0x000fe20000400000 */
[----:B------:R-:W-:Y:S01]  /*c430*/  F2FP.BF16.F32.PACK_AB R19, R19, R92 ;  /* 0x0000005c1313723e */ /* 0x000fe200000010ff */
[----:B------:R-:W-:Y:S01]  /*c440*/  IMAD.IADD R41, R6, 0x1, -R41 ;  /* 0x0000000106297824 */ /* 0x000fe200078e0a29 */
[----:B------:R-:W-:Y:S01]  /*c450*/  F2FP.BF16.F32.PACK_AB R18, R18, R59 ;  /* 0x0000003b1212723e */ /* 0x000fe200000010ff */
[----:B------:R-:W-:Y:S01]  /*c460*/  @!P1 FMUL R95, R95, 16777216 ;  /* 0x4b8000005f5f9820 */ /* 0x000fe20000400000 */
[----:B0-----:R-:W-:Y:S01]  /*c470*/  F2FP.BF16.F32.PACK_AB R20, R73, R108 ;  /* 0x0000006c4914723e */ /* 0x001fe200000010ff */
[----:B------:R-:W-:Y:S01]  /*c480*/  FADD R41, R41, -1 ;  /* 0xbf80000029297421 */ /* 0x000fe20000000000 */
[----:B------:R-:W-:Y:S01]  /*c490*/  LEA R108, R7, R106, 0x3 ;  /* 0x0000006a076c7211 */ /* 0x000fe200078e18ff */
[----:B-1----:R-:W-:Y:S01]  /*c4a0*/  FFMA.FTZ R8, R39, R128, -0.16845393180847167969 ;  /* 0xbe2c7f3027087423 */ /* 0x002fe20000010080 */
[----:B------:R-:W-:Y:S01]  /*c4b0*/  F2FP.BF16.F32.PACK_AB R21, R65, R110 ;  /* 0x0000006e4115723e */ /* 0x000fe200000010ff */
[----:B------:R-:W-:Y:S01]  /*c4c0*/  FMUL R100, R12, R95 ;  /* 0x0000005f0c647220 */ /* 0x000fe20000400000 */
[----:B------:R0:W-:Y:S01]  /*c4d0*/  STS.128 [R37+0x100], R16 ;  /* 0x0001001025007388 */ /* 0x0001e20000000c00 */
[----:B------:R-:W-:-:S02]  /*c4e0*/  IMAD R110, R7, 0x8, R108 ;  /* 0x00000008076e7824 */ /* 0x000fc400078e026c */
[----:B------:R-:W-:Y:S01]  /*c4f0*/  FFMA.FTZ R8, R39, R8, 0.1716887056827545166 ;  /* 0x3e2fcf2a27087423 */ /* 0x000fe20000010008 */
[----:B------:R-:W-:Y:S01]  /*c500*/  F2FP.BF16.F32.PACK_AB R23, R45, R46 ;  /* 0x0000002e2d17723e */ /* 0x000fe200000010ff */
[----:B------:R-:W1:Y:S01]  /*c510*/  LDCU.64 UR4, c[0x0][0x3e0] ;  /* 0x00007c00ff0477ac */ /* 0x000e620008000a00 */
[----:B--2---:R-:W-:Y:S01]  /*c520*/  F2FP.BF16.F32.PACK_AB R24, R71, R126 ;  /* 0x0000007e4718723e */ /* 0x004fe200000010ff */
[----:B------:R-:W-:Y:S01]  /*c530*/  FFMA.FTZ R8, R39, R8, -0.17900948226451873779 ;  /* 0xbe374e4327087423 */ /* 0x000fe20000010008 */
[----:B------:R-:W-:Y:S02]  /*c540*/  LEA R112, R7, R110, 0x3 ;  /* 0x0000006e07707211 */ /* 0x000fe400078e18ff */
[----:B------:R-:W-:Y:S01]  /*c550*/  F2FP.BF16.F32.PACK_AB R22, R57, R100 ;  /* 0x000000643916723e */ /* 0x000fe200000010ff */
[----:B------:R-:W-:Y:S01]  /*c560*/  FFMA.FTZ R8, R39, R8, 0.20512372255325317383 ;  /* 0x3e520bf427087423 */ /* 0x000fe20000010008 */
[----:B------:R-:W-:Y:S02]  /*c570*/  LEA R114, R7, R112, 0x3 ;  /* 0x0000007007727211 */ /* 0x000fe400078e18ff */
[----:B------:R-:W-:Y:S01]  /*c580*/  F2FP.BF16.F32.PACK_AB R12, R85, R132 ;  /* 0x00000084550c723e */ /* 0x000fe200000010ff */
[----:B------:R-:W-:Y:S01]  /*c590*/  FFMA.FTZ R10, R39, R8, -0.24046532809734344482 ;  /* 0xbe763c8b270a7423 */ /* 0x000fe20000010008 */
[----:B------:R-:W-:Y:S01]  /*c5a0*/  F2FP.BF16.F32.PACK_AB R8, R69, R124 ;  /* 0x0000007c4508723e */ /* 0x000fe200000010ff */
[----:B------:R-:W-:Y:S01]  /*c5b0*/  IMAD R118, R7, 0x8, R114 ;  /* 0x0000000807767824 */ /* 0x000fe200078e0272 */
[----:B------:R2:W-:Y:S01]  /*c5c0*/  STS.128 [R37+0x300], R20 ;  /* 0x0003001425007388 */ /* 0x0005e20000000c00 */
[----:B------:R-:W-:Y:S01]  /*c5d0*/  FFMA.FTZ R10, R39, R10, 0.28857114911079406738 ;  /* 0x3e93bf99270a7423 */ /* 0x000fe2000001000a */
[----:B------:R-:W-:-:S02]  /*c5e0*/  F2FP.BF16.F32.PACK_AB R25, R63, R122 ;  /* 0x0000007a3f19723e */ /* 0x000fc400000010ff */
[----:B------:R-:W-:Y:S01]  /*c5f0*/  LEA R126, R7, R118, 0x3 ;  /* 0x00000076077e7211 */ /* 0x000fe200078e18ff */
[----:B------:R-:W-:Y:S01]  /*c600*/  FFMA.FTZ R10, R39, R10, -0.36067417263984680176 ;  /* 0xbeb8aa49270a7423 */ /* 0x000fe2000001000a */
[----:B------:R-:W-:Y:S01]  /*c610*/  F2FP.BF16.F32.PACK_AB R26, R55, R98 ;  /* 0x00000062371a723e */ /* 0x000fe200000010ff */
[----:B------:R3:W-:Y:S01]  /*c620*/  STS.128 [R37+0x280], R12 ;  /* 0x0002800c25007388 */ /* 0x0007e20000000c00 */
[----:B------:R-:W-:Y:S01]  /*c630*/  LEA R124, R7, R126, 0x3 ;  /* 0x0000007e077c7211 */ /* 0x000fe200078e18ff */
[----:B-1----:R-:W-:Y:S01]  /*c640*/  UIMAD UR4, UR7, UR4, URZ ;  /* 0x00000004070472a4 */ /* 0x002fe2000f8e02ff */
[----:B------:R-:W-:Y:S02]  /*c650*/  F2FP.BF16.F32.PACK_AB R27, R44, R51 ;  /* 0x000000332c1b723e */ /* 0x000fe400000010ff */
[----:B------:R-:W-:Y:S01]  /*c660*/  F2FP.BF16.F32.PACK_AB R9, R61, R120 ;  /* 0x000000783d09723e */ /* 0x000fe200000010ff */
[----:B0-----:R-:W-:Y:S01]  /*c670*/  IMAD R16, R7, 0x8, R124 ;  /* 0x0000000807107824 */ /* 0x001fe200078e027c */
[----:B------:R-:W-:Y:S01]  /*c680*/  F2FP.BF16.F32.PACK_AB R11, R42, R47 ;  /* 0x0000002f2a0b723e */ /* 0x000fe200000010ff */
[----:B------:R0:W-:Y:S01]  /*c690*/  STS.128 [R37+0x180], R24 ;  /* 0x0001801825007388 */ /* 0x0001e20000000c00 */
[----:B------:R-:W-:Y:S01]  /*c6a0*/  IADD3 R40, PT, PT, R35, -R40, RZ ;  /* 0x8000002823287210 */ /* 0x000fe20007ffe0ff */
[----:B------:R-:W-:Y:S01]  /*c6b0*/  USHF.L.U32 UR8, UR4, 0x1, URZ ;  /* 0x0000000104087899 */ /* 0x000fe200080006ff */
[----:B------:R-:W-:-:S02]  /*c6c0*/  LEA R18, R7, R16, 0x3 ;  /* 0x0000001007127211 */ /* 0x000fc400078e18ff */
[----:B------:R-:W-:Y:S01]  /*c6d0*/  IADD3 R43, PT, PT, R50, -R43, RZ ;  /* 0x8000002b322b7210 */ /* 0x000fe20007ffe0ff */
[----:B------:R-:W-:Y:S01]  /*c6e0*/  FADD R40, R40, -1 ;  /* 0xbf80000028287421 */ /* 0x000fe20000000000 */
[----:B--2---:R-:W-:Y:S01]  /*c6f0*/  LEA R20, R7, R18, 0x3 ;  /* 0x0000001207147211 */ /* 0x004fe200078e18ff */
[----:B---3--:R-:W-:Y:S01]  /*c700*/  FFMA.FTZ R12, R39, R10, 0.48089820146560668945 ;  /* 0x3ef6384a270c7423 */ /* 0x008fe2000001000a */
[----:B------:R-:W-:Y:S01]  /*c710*/  F2FP.BF16.F32.PACK_AB R10, R53, R94 ;  /* 0x0000005e350a723e */ /* 0x000fe200000010ff */
[----:B------:R-:W-:Y:S01]  /*c720*/  FFMA.FTZ R14, R41, R128, -0.16845393180847167969 ;  /* 0xbe2c7f30290e7423 */ /* 0x000fe20000010080 */
[----:B------:R-:W-:Y:S01]  /*c730*/  LEA R22, R7, R20, 0x3 ;  /* 0x0000001407167211 */ /* 0x000fe200078e18ff */
[----:B------:R-:W-:Y:S01]  /*c740*/  FADD R43, R43, -1 ;  /* 0xbf8000002b2b7421 */ /* 0x000fe20000000000 */
[----:B------:R-:W-:Y:S01]  /*c750*/  ISETP.GE.U32.AND P6, PT, R6, 0x7f800000, PT ;  /* 0x7f8000000600780c */ /* 0x000fe20003fc6070 */
[----:B------:R1:W-:Y:S01]  /*c760*/  STS.128 [R37+0x380], R8 ;  /* 0x0003800825007388 */ /* 0x0003e20000000c00 */
[----:B------:R-:W-:Y:S01]  /*c770*/  FFMA.FTZ R14, R41, R14, 0.1716887056827545166 ;  /* 0x3e2fcf2a290e7423 */ /* 0x000fe2000001000e */
[----:B------:R-:W-:Y:S01]  /*c780*/  IMAD R134, R7, 0x8, R22 ;  /* 0x0000000807867824 */ /* 0x000fe200078e0216 */
[----:B------:R-:W-:Y:S01]  /*c790*/  ISETP.GE.U32.AND P4, PT, R35, 0x7f800000, PT ;  /* 0x7f8000002300780c */ /* 0x000fe20003f86070 */
[----:B------:R-:W-:Y:S01]  /*c7a0*/  FFMA.FTZ R12, R39, R12, -0.72134751081466674805 ;  /* 0xbf38aa3b270c7423 */ /* 0x000fe2000001000c */
[----:B------:R-:W-:Y:S01]  /*c7b0*/  FFMA.FTZ R14, R41, R14, -0.17900948226451873779 ;  /* 0xbe374e43290e7423 */ /* 0x000fe2000001000e */
[----:B------:R-:W-:-:S02]  /*c7c0*/  ISETP.GE.U32.AND P5, PT, R50, 0x7f800000, PT ;  /* 0x7f8000003200780c */ /* 0x000fc40003fa6070 */
[----:B0-----:R-:W-:Y:S01]  /*c7d0*/  LEA R24, R7, R134, 0x3 ;  /* 0x0000008607187211 */ /* 0x001fe200078e18ff */
[----:B------:R-:W-:Y:S01]  /*c7e0*/  FFMA.FTZ R14, R41, R14, 0.20512372255325317383 ;  /* 0x3e520bf4290e7423 */ /* 0x000fe2000001000e */
[----:B------:R-:W-:Y:S01]  /*c7f0*/  FSETP.NEU.AND P2, PT, R6, RZ, PT ;  /* 0x000000ff0600720b */ /* 0x000fe20003f4d000 */
[----:B------:R-:W-:Y:S01]  /*c800*/  FMUL R12, R39, R12 ;  /* 0x0000000c270c7220 */ /* 0x000fe20000400000 */
[----:B------:R-:W-:Y:S01]  /*c810*/  ISETP.GE.U32.AND P1, PT, R29, 0x7f800000, PT ;  /* 0x7f8000001d00780c */ /* 0x000fe20003f26070 */
[----:B------:R-:W-:Y:S01]  /*c820*/  FFMA.FTZ R14, R41, R14, -0.24046532809734344482 ;  /* 0xbe763c8b290e7423 */ /* 0x000fe2000001000e */
[----:B------:R-:W-:Y:S01]  /*c830*/  BAR.SYNC.DEFER_BLOCKING 0x0 ;  /* 0x0000000000007b1d */ /* 0x000fe20000010000 */
[----:B------:R-:W-:Y:S01]  /*c840*/  FMUL R12, R39, R12 ;  /* 0x0000000c270c7220 */ /* 0x000fe20000400000 */
[----:B-1----:R-:W-:Y:S02]  /*c850*/  IMAD R10, R7, 0x8, R24 ;  /* 0x00000008070a7824 */ /* 0x002fe400078e0218 */
[CC--:B------:R-:W-:Y:S01]  /*c860*/  FFMA.FTZ R9, R40.reuse, R128.reuse, -0.16845393180847167969 ;  /* 0xbe2c7f3028097423 */ /* 0x0c0fe20000010080 */
[----:B------:R-:W-:Y:S01]  /*c870*/  FFMA.FTZ R8, R43, R128, -0.16845393180847167969 ;  /* 0xbe2c7f302b087423 */ /* 0x000fe20000010080 */
[----:B------:R-:W-:Y:S01]  /*c880*/  FFMA.FTZ R14, R41, R14, 0.28857114911079406738 ;  /* 0x3e93bf99290e7423 */ /* 0x000fe2000001000e */
[----:B------:R-:W-:Y:S01]  /*c890*/  @P5 MOV R11, 0x7f800000 ;  /* 0x7f800000000b5802 */ /* 0x000fe20000000f00 */
[C---:B------:R-:W-:Y:S01]  /*c8a0*/  FFMA.FTZ R9, R40.reuse, R9, 0.1716887056827545166 ;  /* 0x3e2fcf2a28097423 */ /* 0x040fe20000010009 */
[----:B------:R-:W-:Y:S01]  /*c8b0*/  LEA R26, R7, R10, 0x3 ;  /* 0x0000000a071a7211 */ /* 0x000fe200078e18ff */
[----:B------:R-:W-:Y:S01]  /*c8c0*/  FFMA.FTZ R8, R43, R8, 0.1716887056827545166 ;  /* 0x3e2fcf2a2b087423 */ /* 0x000fe20000010008 */
[----:B------:R-:W-:Y:S01]  /*c8d0*/  FFMA.FTZ R14, R41, R14, -0.36067417263984680176 ;  /* 0xbeb8aa49290e7423 */ /* 0x000fe2000001000e */
[C---:B------:R-:W-:Y:S01]  /*c8e0*/  FFMA.FTZ R9, R40.reuse, R9, -0.17900948226451873779 ;  /* 0xbe374e4328097423 */ /* 0x040fe20000010009 */
[----:B------:R-:W-:Y:S01]  /*c8f0*/  LEA R142, R7, R26, 0x3 ;  /* 0x0000001a078e7211 */ /* 0x000fe200078e18ff */
[----:B------:R-:W-:Y:S01]  /*c900*/  FFMA.FTZ R8, R43, R8, -0.17900948226451873779 ;  /* 0xbe374e432b087423 */ /* 0x000fe20000010008 */
[----:B------:R-:W-:Y:S01]  /*c910*/  FFMA.FTZ R14, R41, R14, 0.48089820146560668945 ;  /* 0x3ef6384a290e7423 */ /* 0x000fe2000001000e */
[----:B------:R-:W-:Y:S01]  /*c920*/  FFMA.FTZ R9, R40, R9, 0.20512372255325317383 ;  /* 0x3e520bf428097423 */ /* 0x000fe20000010009 */
[----:B------:R-:W-:Y:S01]  /*c930*/  FFMA.FTZ R12, R39, 1.4426950216293334961, R12 ;  /* 0x3fb8aa3b270c7823 */ /* 0x000fe2000001000c */
[----:B------:R-:W-:-:S02]  /*c940*/  IMAD R144, R7, 0x8, R142 ;  /* 0x0000000807907824 */ /* 0x000fc400078e028e */
[----:B------:R-:W-:Y:S01]  /*c950*/  FFMA.FTZ R8, R43, R8, 0.20512372255325317383 ;  /* 0x3e520bf42b087423 */ /* 0x000fe20000010008 */
[C---:B------:R-:W-:Y:S01]  /*c960*/  FFMA.FTZ R9, R40.reuse, R9, -0.24046532809734344482 ;  /* 0xbe763c8b28097423 */ /* 0x040fe20000010009 */
[----:B------:R-:W-:Y:S01]  /*c970*/  FFMA.FTZ R14, R41, R14, -0.72134751081466674805 ;  /* 0xbf38aa3b290e7423 */ /* 0x000fe2000001000e */
[----:B------:R-:W-:Y:S01]  /*c980*/  FADD R51, R31, R12 ;  /* 0x0000000c1f337221 */ /* 0x000fe20000000000 */
[----:B------:R-:W-:Y:S01]  /*c990*/  LEA R146, R7, R144, 0x3 ;  /* 0x0000009007927211 */ /* 0x000fe200078e18ff */
[C---:B------:R-:W-:Y:S01]  /*c9a0*/  FFMA.FTZ R9, R40.reuse, R9, 0.28857114911079406738 ;  /* 0x3e93bf9928097423 */ /* 0x040fe20000010009 */
[----:B------:R-:W-:Y:S01]  /*c9b0*/  FFMA.FTZ R8, R43, R8, -0.24046532809734344482 ;  /* 0xbe763c8b2b087423 */ /* 0x000fe20000010008 */
[----:B------:R-:W-:Y:S01]  /*c9c0*/  FMUL R14, R41, R14 ;  /* 0x0000000e290e7220 */ /* 0x000fe20000400000 */
[----:B------:R-:W-:Y:S01]  /*c9d0*/  LEA R148, R7, R146, 0x3 ;  /* 0x0000009207947211 */ /* 0x000fe200078e18ff */
[----:B------:R-:W-:Y:S01]  /*c9e0*/  FFMA.FTZ R9, R40, R9, -0.36067417263984680176 ;  /* 0xbeb8aa4928097423 */ /* 0x000fe20000010009 */
[----:B------:R-:W-:Y:S01]  /*c9f0*/  FFMA.FTZ R8, R43, R8, 0.28857114911079406738 ;  /* 0x3e93bf992b087423 */ /* 0x000fe20000010008 */
[----:B------:R-:W-:Y:S01]  /*ca00*/  FMUL R14, R41, R14 ;  /* 0x0000000e290e7220 */ /* 0x000fe20000400000 */
[----:B------:R-:W-:Y:S01]  /*ca10*/  @P1 MOV R12, 0x7f800000 ;  /* 0x7f800000000c1802 */ /* 0x000fe20000000f00 */
[----:B------:R-:W-:-:S02]  /*ca20*/  IMAD R150, R7, 0x8, R148 ;  /* 0x0000000807967824 */ /* 0x000fc400078e0294 */
[C---:B------:R-:W-:Y:S01]  /*ca30*/  FFMA.FTZ R9, R40.reuse, R9, 0.48089820146560668945 ;  /* 0x3ef6384a28097423 */ /* 0x040fe20000010009 */
[----:B------:R-:W-:Y:S01]  /*ca40*/  FFMA.FTZ R8, R43, R8, -0.36067417263984680176 ;  /* 0xbeb8aa492b087423 */ /* 0x000fe20000010008 */
[----:B------:R-:W-:Y:S01]  /*ca50*/  FFMA.FTZ R14, R41, 1.4426950216293334961, R14 ;  /* 0x3fb8aa3b290e7823 */ /* 0x000fe2000001000e */
[----:B------:R-:W-:Y:S01]  /*ca60*/  @P1 FFMA.FTZ R51, R29, R12, +INF ;  /* 0x7f8000001d331423 */ /* 0x000fe2000001000c */
[----:B------:R-:W-:Y:S01]  /*ca70*/  LEA R152, R7, R150, 0x3 ;  /* 0x0000009607987211 */ /* 0x000fe200078e18ff */
[C---:B------:R-:W-:Y:S01]  /*ca80*/  FFMA.FTZ R9, R40.reuse, R9, -0.72134751081466674805 ;  /* 0xbf38aa3b28097423 */ /* 0x040fe20000010009 */
[----:B------:R-:W-:Y:S01]  /*ca90*/  FFMA.FTZ R8, R43, R8, 0.48089820146560668945 ;  /* 0x3ef6384a2b087423 */ /* 0x000fe20000010008 */
[----:B------:R-:W-:Y:S01]  /*caa0*/  FADD R115, R33, R14 ;  /* 0x0000000e21737221 */ /* 0x000fe20000000000 */
[----:B------:R-:W-:Y:S01]  /*cab0*/  LEA R154, R7, R152, 0x3 ;  /* 0x00000098079a7211 */ /* 0x000fe200078e18ff */
[----:B------:R-:W-:Y:S01]  /*cac0*/  FMUL R9, R40, R9 ;  /* 0x0000000928097220 */ /* 0x000fe20000400000 */
[----:B------:R-:W0:Y:S01]  /*cad0*/  LDC.64 R14, c[0x0][0x398] ;  /* 0x0000e600ff0e7b82 */ /* 0x000e220000000a00 */
[----:B------:R-:W-:Y:S01]  /*cae0*/  FFMA.FTZ R8, R43, R8, -0.72134751081466674805 ;  /* 0xbf38aa3b2b087423 */ /* 0x000fe20000010008 */
[----:B------:R-:W-:Y:S01]  /*caf0*/  FSETP.NEU.AND P3, PT, R29, RZ, PT ;  /* 0x000000ff1d00720b */ /* 0x000fe20003f6d000 */
[----:B------:R-:W-:-:S02]  /*cb00*/  IMAD R156, R7, 0x8, R154 ;  /* 0x00000008079c7824 */ /* 0x000fc400078e029a */
[C---:B------:R-:W-:Y:S01]  /*cb10*/  FMUL R9, R40.reuse, R9 ;  /* 0x0000000928097220 */ /* 0x040fe20000400000 */
[----:B------:R-:W-:Y:S01]  /*cb20*/  FMUL R8, R43, R8 ;  /* 0x000000082b087220 */ /* 0x000fe20000400000 */
[----:B------:R-:W-:Y:S02]  /*cb30*/  FSETP.NEU.AND P1, PT, R35, RZ, PT ;  /* 0x000000ff2300720b */ /* 0x000fe40003f2d000 */
[----:B------:R-:W-:Y:S01]  /*cb40*/  LEA R158, R7, R156, 0x3 ;  /* 0x0000009c079e7211 */ /* 0x000fe200078e18ff */
[----:B------:R-:W-:Y:S01]  /*cb50*/  FFMA.FTZ R9, R40, 1.4426950216293334961, R9 ;  /* 0x3fb8aa3b28097823 */ /* 0x000fe20000010009 */
[----:B------:R-:W-:Y:S01]  /*cb60*/  FMUL R8, R43, R8 ;  /* 0x000000082b087220 */ /* 0x000fe20000400000 */
[----:B------:R-:W-:Y:S02]  /*cb70*/  FSEL R51, R51, -INF , P3 ;  /* 0xff80000033337808 */ /* 0x000fe40001800000 */
[----:B------:R-:W-:Y:S01]  /*cb80*/  LEA R162, R7, R158, 0x3 ;  /* 0x0000009e07a27211 */ /* 0x000fe200078e18ff */
[----:B------:R-:W-:Y:S01]  /*cb90*/  FADD R116, R116, R9 ;  /* 0x0000000974747221 */ /* 0x000fe20000000000 */
[----:B------:R-:W-:Y:S01]  /*cba0*/  @P6 MOV R9, 0x7f800000 ;  /* 0x7f80000000096802 */ /* 0x000fe20000000f00 */
[----:B------:R-:W-:-:S02]  /*cbb0*/  FFMA.FTZ R8, R43, 1.4426950216293334961, R8 ;  /* 0x3fb8aa3b2b087823 */ /* 0x000fc40000010008 */
[----:B------:R-:W-:Y:S02]  /*cbc0*/  IMAD R164, R7, 0x8, R162 ;  /* 0x0000000807a47824 */ /* 0x000fe400078e02a2 */
[----:B------:R-:W-:Y:S01]  /*cbd0*/  @P6 FFMA.FTZ R115, R6, R9, +INF ;  /* 0x7f80000006736423 */ /* 0x000fe20000010009 */
[----:B------:R-:W-:Y:S02]  /*cbe0*/  IMAD R6, R249, UR5, RZ ;  /* 0x00000005f9067c24 */ /* 0x000fe4000f8e02ff */
[----:B------:R-:W-:Y:S01]  /*cbf0*/  FADD R117, R117, R8 ;  /* 0x0000000875757221 */ /* 0x000fe20000000000 */
[C---:B------:R-:W-:Y:S01]  /*cc00*/  LEA R168, R7.reuse, R164, 0x3 ;  /* 0x000000a407a87211 */ /* 0x040fe200078e18ff */
[----:B------:R-:W-:Y:S01]  /*cc10*/  @P4 IMAD.MOV.U32 R8, RZ, RZ, 0x7f800000 ;  /* 0x7f800000ff084424 */ /* 0x000fe200078e00ff */
[----:B------:R-:W-:Y:S01]  /*cc20*/  UIMAD.WIDE UR4, UR4, 0x2, URZ ;  /* 0x00000002040478a5 */ /* 0x000fe2000f8e02ff */
[----:B------:R-:W-:Y:S02]  /*cc30*/  IMAD.SHL.U32 R9, R6, 0x2, RZ ;  /* 0x0000000206097824 */ /* 0x000fe400078e00ff */
[----:B------:R-:W-:Y:S01]  /*cc40*/  @P5 FFMA.FTZ R117, R50, R11, +INF ;  /* 0x7f80000032755423 */ /* 0x000fe2000001000b */
[----:B------:R-:W-:-:S02]  /*cc50*/  IMAD R170, R7, 0x8, R168 ;  /* 0x0000000807aa7824 */ /* 0x000fc400078e02a8 */
[----:B------:R-:W-:Y:S01]  /*cc60*/  @P4 FFMA.FTZ R116, R35, R8, +INF ;  /* 0x7f80000023744423 */ /* 0x000fe20000010008 */
[----:B------:R-:W-:Y:S01]  /*cc70*/  IMAD.HI R6, R6, 0x2, RZ ;  /* 0x0000000206067827 */ /* 0x000fe200078e02ff */
[----:B0-----:R-:W-:Y:S02]  /*cc80*/  IADD3 R171, P4, P6, R9, UR8, R14 ;  /* 0x0000000809ab7c10 */ /* 0x001fe4000fe9e00e */
[C---:B------:R-:W-:Y:S02]  /*cc90*/  LEA R172, R7.reuse, R170, 0x3 ;  /* 0x000000aa07ac7211 */ /* 0x040fe400078e18ff */
[----:B------:R-:W-:Y:S01]  /*cca0*/  IADD3.X R175, PT, PT, R6, UR5, R15, P4, P6 ;  /* 0x0000000506af7c10 */ /* 0x000fe2000a7ec40f */
[----:B------:R-:W0:Y:S01]  /*ccb0*/  LDCU UR4, c[0x0][0x3ec] ;  /* 0x00007d80ff0477ac */ /* 0x000e220008000800 */
[----:B------:R-:W-:Y:S01]  /*ccc0*/  LEA R174, R7, R172, 0x3 ;  /* 0x000000ac07ae7211 */ /* 0x000fe200078e18ff */
[----:B------:R-:W1:Y:S01]  /*ccd0*/  LDS.128 R12, [R5+UR6+0x400] ;  /* 0x00040006050c7984 */ /* 0x000e620008000c00 */
[----:B------:R-:W-:-:S02]  /*cce0*/  LEA R42, P6, R30, R171, 0x1 ;  /* 0x000000ab1e2a7211 */ /* 0x000fc400078c08ff */
[C---:B------:R-:W-:Y:S02]  /*ccf0*/  LEA R176, R7.reuse, R174, 0x3 ;  /* 0x000000ae07b07211 */ /* 0x040fe400078e18ff */
[-C--:B------:R-:W-:Y:S02]  /*cd00*/  LEA R6, P4, R28, R171.reuse, 0x1 ;  /* 0x000000ab1c067211 */ /* 0x080fe400078808ff */
[C---:B------:R-:W-:Y:S02]  /*cd10*/  LEA R178, R7.reuse, R176, 0x3 ;  /* 0x000000b007b27211 */ /* 0x040fe400078e18ff */
[----:B------:R-:W-:Y:S02]  /*cd20*/  LEA R40, P5, R32, R171, 0x1 ;  /* 0x000000ab20287211 */ /* 0x000fe400078a08ff */
[----:B------:R-:W-:Y:S01]  /*cd30*/  LEA.HI.X.SX32 R43, R30, R175, 0x1, P6 ;  /* 0x000000af1e2b7211 */ /* 0x000fe200030f0eff */
[----:B------:R-:W-:Y:S01]  /*cd40*/  IMAD R180, R7, 0x8, R178 ;  /* 0x0000000807b47824 */ /* 0x000fe200078e02b2 */
[----:B------:R-:W-:-:S02]  /*cd50*/  LEA R46, P6, R36, R171, 0x1 ;  /* 0x000000ab242e7211 */ /* 0x000fc400078c08ff */
[-C--:B------:R-:W-:Y:S01]  /*cd60*/  LEA.HI.X.SX32 R41, R32, R175.reuse, 0x1, P5 ;  /* 0x000000af20297211 */ /* 0x080fe200028f0eff */
[----:B0-----:R-:W-:Y:S01]  /*cd70*/  UIMAD UR4, UR7, UR4, URZ ;  /* 0x00000004070472a4 */ /* 0x001fe2000f8e02ff */
[----:B------:R-:W-:Y:S02]  /*cd80*/  LEA R159, R7, R180, 0x3 ;  /* 0x000000b4079f7211 */ /* 0x000fe400078e18ff */
[----:B------:R-:W-:Y:S01]  /*cd90*/  LEA.HI.X.SX32 R7, R28, R175, 0x1, P4 ;  /* 0x000000af1c077211 */ /* 0x000fe200020f0eff */
[----:B------:R-:W-:Y:S01]  /*cda0*/  USHF.L.U32 UR7, UR4, 0x2, URZ ;  /* 0x0000000204077899 */ /* 0x000fe200080006ff */
[-C--:B------:R-:W-:Y:S01]  /*cdb0*/  LEA R44, P4, R34, R171.reuse, 0x1 ;  /* 0x000000ab222c7211 */ /* 0x080fe200078808ff */
[----:B------:R-:W-:Y:S01]  /*cdc0*/  LDS.128 R28, [R5+UR6+0x1400] ;  /* 0x00140006051c7984 */ /* 0x000fe20008000c00 */
[----:B------:R-:W-:Y:S01]  /*cdd0*/  LEA R92, P5, R38, R171, 0x1 ;  /* 0x000000ab265c7211 */ /* 0x000fe200078a08ff */
[----:B------:R-:W-:Y:S01]  /*cde0*/  UIMAD.WIDE UR4, UR4, 0x4, URZ ;  /* 0x00000004040478a5 */ /* 0x000fe2000f8e02ff */
[----:B------:R-:W-:-:S02]  /*cdf0*/  LEA.HI.X.SX32 R47, R36, R175, 0x1, P6 ;  /* 0x000000af242f7211 */ /* 0x000fc400030f0eff */
[----:B------:R-:W-:Y:S02]  /*ce00*/  LEA R98, P6, R58, R171, 0x1 ;  /* 0x000000ab3a627211 */ /* 0x000fe400078c08ff */
[-C--:B------:R-:W-:Y:S02]  /*ce10*/  LEA.HI.X.SX32 R45, R34, R175.reuse, 0x1, P4 ;  /* 0x000000af222d7211 */ /* 0x080fe400020f0eff */
[----:B------:R-:W-:Y:S01]  /*ce20*/  LEA.HI.X.SX32 R93, R38, R175, 0x1, P5 ;  /* 0x000000af265d7211 */ /* 0x000fe200028f0eff */
[----:B------:R-:W-:Y:S01]  /*ce30*/  LDS.128 R32, [R5+UR6+0x1800] ;  /* 0x0018000605207984 */ /* 0x000fe20008000c00 */
[-C--:B------:R-:W-:Y:S02]  /*ce40*/  LEA R94, P4, R56, R171.reuse, 0x1 ;  /* 0x000000ab385e7211 */ /* 0x080fe400078808ff */
[----:B------:R-:W-:Y:S01]  /*ce50*/  LEA R100, P5, R52, R171, 0x1 ;  /* 0x000000ab34647211 */ /* 0x000fe200078a08ff */
[----:B------:R-:W-:Y:S01]  /*ce60*/  LDS.128 R36, [R5+UR6+0x1c00] ;  /* 0x001c000605247984 */ /* 0x000fe20008000c00 */
[----:B------:R-:W-:-:S02]  /*ce70*/  LEA.HI.X.SX32 R99, R58, R175, 0x1, P6 ;  /* 0x000000af3a637211 */ /* 0x000fc400030f0eff */
[----:B------:R-:W-:Y:S02]  /*ce80*/  LEA R58, P6, R68, R171, 0x1 ;  /* 0x000000ab443a7211 */ /* 0x000fe400078c08ff */
[-C--:B------:R-:W-:Y:S02]  /*ce90*/  LEA.HI.X.SX32 R95, R56, R175.reuse, 0x1, P4 ;  /* 0x000000af385f7211 */ /* 0x080fe400020f0eff */
[----:B------:R-:W-:Y:S02]  /*cea0*/  LEA.HI.X.SX32 R101, R52, R175, 0x1, P5 ;  /* 0x000000af34657211 */ /* 0x000fe400028f0eff */
[-C--:B------:R-:W-:Y:S02]  /*ceb0*/  LEA R56, P4, R54, R171.reuse, 0x1 ;  /* 0x000000ab36387211 */ /* 0x080fe400078808ff */
[----:B------:R-:W-:Y:S02]  /*cec0*/  LEA R52, P5, R70, R171, 0x1 ;  /* 0x000000ab46347211 */ /* 0x000fe400078a08ff */
        /* <DEDUP_REMOVED lines=58> */
[-C--:B------:R-:W-:Y:S01]  /*d270*/  LEA R124, P4, R20, R171.reuse, 0x1 ;  /* 0x000000ab147c7211 */ /* 0x080fe200078808ff */
[----:B------:R-:W-:Y:S01]  /*d280*/  LDS.128 R16, [R5+UR6+0x800] ;  /* 0x0008000605107984 */ /* 0x000fe20008000c00 */
[----:B------:R-:W-:Y:S02]  /*d290*/  LEA R128, P5, R134, R171, 0x1 ;  /* 0x000000ab86807211 */ /* 0x000fe400078a08ff */
[----:B------:R-:W-:-:S02]  /*d2a0*/  LEA.HI.X.SX32 R127, R22, R175, 0x1, P6 ;  /* 0x000000af167f7211 */ /* 0x000fc400030f0eff */
[----:B------:R-:W-:Y:S02]  /*d2b0*/  LEA R132, P6, R10, R171, 0x1 ;  /* 0x000000ab0a847211 */ /* 0x000fe400078c08ff */
[-C--:B------:R-:W-:Y:S02]  /*d2c0*/  LEA.HI.X.SX32 R125, R20, R175.reuse, 0x1, P4 ;  /* 0x000000af147d7211 */ /* 0x080fe400020f0eff */
[----:B------:R-:W-:Y:S01]  /*d2d0*/  LEA.HI.X.SX32 R129, R134, R175, 0x1, P5 ;  /* 0x000000af86817211 */ /* 0x000fe200028f0eff */
[----:B------:R-:W-:Y:S01]  /*d2e0*/  LDS.128 R20, [R5+UR6+0xc00] ;  /* 0x000c000605147984 */ /* 0x000fe20008000c00 */
[-C--:B------:R-:W-:Y:S02]  /*d2f0*/  LEA R130, P4, R24, R171.reuse, 0x1 ;  /* 0x000000ab18827211 */ /* 0x080fe400078808ff */
[----:B------:R-:W-:Y:S02]  /*d300*/  LEA R134, P5, R26, R171, 0x1 ;  /* 0x000000ab1a867211 */ /* 0x000fe400078a08ff */
[----:B------:R-:W-:-:S02]  /*d310*/  LEA.HI.X.SX32 R133, R10, R175, 0x1, P6 ;  /* 0x000000af0a857211 */ /* 0x000fc400030f0eff */
[----:B------:R-:W0:Y:S01]  /*d320*/  LDS.128 R8, [R5+UR6] ;  /* 0x0000000605087984 */ /* 0x000e220008000c00 */
[-C--:B------:R-:W-:Y:S02]  /*d330*/  LEA.HI.X.SX32 R131, R24, R175.reuse, 0x1, P4 ;  /* 0x000000af18837211 */ /* 0x080fe400020f0eff */
[----:B------:R-:W-:Y:S02]  /*d340*/  LEA.HI.X.SX32 R135, R26, R175, 0x1, P5 ;  /* 0x000000af1a877211 */ /* 0x000fe400028f0eff */
[----:B------:R1:W2:Y:S01]  /*d350*/  LDS.128 R24, [R5+UR6+0x1000] ;  /* 0x0010000605187984 */ /* 0x0002a20008000c00 */
[-C--:B------:R-:W-:Y:S02]  /*d360*/  LEA R138, P6, R144, R171.reuse, 0x1 ;  /* 0x000000ab908a7211 */ /* 0x080fe400078c08ff */
[----:B------:R-:W-:Y:S02]  /*d370*/  LEA R136, P4, R142, R171, 0x1 ;  /* 0x000000ab8e887211 */ /* 0x000fe400078808ff */
[----:B------:R-:W-:-:S02]  /*d380*/  LEA.HI.X.SX32 R139, R144, R175, 0x1, P6 ;  /* 0x000000af908b7211 */ /* 0x000fc400030f0eff */
[----:B------:R-:W-:Y:S02]  /*d390*/  LEA R144, P6, R150, R171, 0x1 ;  /* 0x000000ab96907211 */ /* 0x000fe400078c08ff */
[----:B-1----:R-:W-:Y:S02]  /*d3a0*/  PRMT R5, R12, 0x7632, R5 ;  /* 0x000076320c057816 */ /* 0x002fe40000000005 */
        /* <DEDUP_REMOVED lines=11> */
[-C--:B------:R-:W-:Y:S01]  /*d460*/  LEA.HI.X.SX32 R141, R146, R175.reuse, 0x1, P5 ;  /* 0x000000af928d7211 */ /* 0x080fe200028f0eff */
[----:B0-----:R0:W-:Y:S01]  /*d470*/  STG.E.U16 desc[UR10][R6.64], R8 ;  /* 0x0000000806007986 */ /* 0x0011e2000c10150a */
[----:B------:R-:W-:Y:S02]  /*d480*/  LEA.HI.X.SX32 R173, R178, R175, 0x1, P6 ;  /* 0x000000afb2ad7211 */ /* 0x000fe400030f0eff */
[----:B------:R-:W-:Y:S01]  /*d490*/  FSETP.NEU.AND P6, PT, R50, RZ, PT ;  /* 0x000000ff3200720b */ /* 0x000fe20003fcd000 */
[----:B------:R1:W-:Y:S01]  /*d4a0*/  STG.E.U16 desc[UR10][R42.64], R12 ;  /* 0x0000000c2a007986 */ /* 0x0003e2000c10150a */
[----:B------:R-:W-:Y:S02]  /*d4b0*/  PRMT R50, R8, 0x7632, R50 ;  /* 0x0000763208327816 */ /* 0x000fe40000000032 */
[----:B------:R-:W-:Y:S01]  /*d4c0*/  LEA R146, P5, R152, R171, 0x1 ;  /* 0x000000ab98927211 */ /* 0x000fe200078a08ff */
[----:B------:R3:W-:Y:S01]  /*d4d0*/  STG.E.U16 desc[UR10][R40.64], R16 ;  /* 0x0000001028007986 */ /* 0x0007e2000c10150a */
[----:B------:R-:W-:-:S02]  /*d4e0*/  LEA.HI.X.SX32 R143, R148, R175, 0x1, P4 ;  /* 0x000000af948f7211 */ /* 0x000fc400020f0eff */
[----:B------:R-:W-:Y:S01]  /*d4f0*/  LEA R148, P4, R154, R171, 0x1 ;  /* 0x000000ab9a947211 */ /* 0x000fe200078808ff */
[----:B------:R4:W-:Y:S01]  /*d500*/  STG.E.U16 desc[UR10][R44.64], R20 ;  /* 0x000000142c007986 */ /* 0x0009e2000c10150a */
[----:B0-----:R-:W-:Y:S01]  /*d510*/  PRMT R6, R16, 0x7632, R6 ;  /* 0x0000763210067816 */ /* 0x001fe20000000006 */
[----:B------:R-:W-:Y:S01]  /*d520*/  FFMA R8, R51, 0.69314718246459960938, R0 ;  /* 0x3f31721833087823 */ /* 0x000fe20000000000 */
[----:B------:R-:W-:Y:S01]  /*d530*/  PRMT R7, R20, 0x7632, R7 ;  /* 0x0000763214077816 */ /* 0x000fe20000000007 */
[----:B--2---:R0:W-:Y:S01]  /*d540*/  STG.E.U16 desc[UR10][R46.64], R24 ;  /* 0x000000182e007986 */ /* 0x0041e2000c10150a */
[----:B-1----:R-:W-:Y:S01]  /*d550*/  PRMT R42, R17, 0x7632, R42 ;  /* 0x00007632112a7816 */ /* 0x002fe2000000002a */
[----:B------:R-:W-:Y:S01]  /*d560*/  IMAD.HI R0, R249, 0x4, RZ ;  /* 0x00000004f9007827 */ /* 0x000fe200078e02ff */
[----:B------:R-:W-:Y:S01]  /*d570*/  PRMT R43, R21, 0x7632, R43 ;  /* 0x00007632152b7816 */ /* 0x000fe2000000002b */
[----:B------:R1:W-:Y:S01]  /*d580*/  STG.E.U16 desc[UR10][R92.64], R28 ;  /* 0x0000001c5c007986 */ /* 0x0003e2000c10150a */
[----:B---3--:R-:W-:-:S02]  /*d590*/  PRMT R41, R9, 0x7632, R41 ;  /* 0x0000763209297816 */ /* 0x008fc40000000029 */
[----:B------:R-:W-:Y:S01]  /*d5a0*/  LEA.HI.X.SX32 R147, R152, R175, 0x1, P5 ;  /* 0x000000af98937211 */ /* 0x000fe200028f0eff */
[----:B------:R2:W-:Y:S01]  /*d5b0*/  STG.E.U16 desc[UR10][R94.64], R32 ;  /* 0x000000205e007986 */ /* 0x0005e2000c10150a */
[----:B----4-:R-:W-:Y:S02]  /*d5c0*/  PRMT R44, R13, 0x7632, R44 ;  /* 0x000076320d2c7816 */ /* 0x010fe4000000002c */
[----:B------:R-:W-:Y:S01]  /*d5d0*/  PRMT R45, R25, 0x7632, R45 ;  /* 0x00007632192d7816 */ /* 0x000fe2000000002d */
[----:B------:R3:W-:Y:S01]  /*d5e0*/  STG.E.U16 desc[UR10][R98.64], R36 ;  /* 0x0000002462007986 */ /* 0x0007e2000c10150a */
[----:B0-----:R-:W-:Y:S02]  /*d5f0*/  PRMT R24, R24, 0x7632, R24 ;  /* 0x0000763218187816 */ /* 0x001fe40000000018 */
[----:B------:R-:W-:Y:S01]  /*d600*/  LEA R152, P5, R158, R171, 0x1 ;  /* 0x000000ab9e987211 */ /* 0x000fe200078a08ff */
[----:B------:R-:W-:Y:S01]  /*d610*/  STG.E.U16 desc[UR10][R100.64], R50 ;  /* 0x0000003264007986 */ /* 0x000fe2000c10150a */
[----:B-1----:R-:W-:-:S02]  /*d620*/  PRMT R28, R28, 0x7632, R28 ;  /* 0x000076321c1c7816 */ /* 0x002fc4000000001c */
[----:B------:R-:W-:Y:S01]  /*d630*/  LEA.HI.X.SX32 R149, R154, R175, 0x1, P4 ;  /* 0x000000af9a957211 */ /* 0x000fe200020f0eff */
[----:B------:R-:W-:Y:S01]  /*d640*/  STG.E.U16 desc[UR10][R56.64], R5 ;  /* 0x0000000538007986 */ /* 0x000fe2000c10150a */
[----:B--2---:R-:W-:Y:S02]  /*d650*/  PRMT R32, R32, 0x7632, R32 ;  /* 0x0000763220207816 */ /* 0x004fe40000000020 */
[----:B------:R-:W-:Y:S01]  /*d660*/  LEA R154, P4, R162, R171, 0x1 ;  /* 0x000000aba29a7211 */ /* 0x000fe200078808ff */
[----:B------:R-:W-:Y:S01]  /*d670*/  STG.E.U16 desc[UR10][R58.64], R6 ;  /* 0x000000063a007986 */ /* 0x000fe2000c10150a */
[----:B---3--:R-:W-:Y:S02]  /*d680*/  PRMT R36, R36, 0x7632, R36 ;  /* 0x0000763224247816 */ /* 0x008fe40000000024 */
[----:B------:R-:W-:Y:S01]  /*d690*/  LEA.HI.X.SX32 R153, R158, R175, 0x1, P5 ;  /* 0x000000af9e997211 */ /* 0x000fe200028f0eff */
[----:B------:R0:W-:Y:S01]  /*d6a0*/  STG.E.U16 desc[UR10][R52.64], R7 ;  /* 0x0000000734007986 */ /* 0x0001e2000c10150a */
[----:B------:R-:W-:-:S02]  /*d6b0*/  LEA R160, P5, R168, R171, 0x1 ;  /* 0x000000aba8a07211 */ /* 0x000fc400078a08ff */
[----:B------:R-:W-:Y:S01]  /*d6c0*/  LEA.HI.X.SX32 R155, R162, R175, 0x1, P4 ;  /* 0x000000afa29b7211 */ /* 0x000fe200020f0eff */
[----:B------:R-:W-:Y:S01]  /*d6d0*/  STG.E.U16 desc[UR10][R54.64], R24 ;  /* 0x0000001836007986 */ /* 0x000fe2000c10150a */
[----:B------:R-:W-:Y:S02]  /*d6e0*/  LEA R162, P4, R170, R171, 0x1 ;  /* 0x000000abaaa27211 */ /* 0x000fe400078808ff */
[----:B------:R-:W-:Y:S01]  /*d6f0*/  LEA.HI.X.SX32 R161, R168, R175, 0x1, P5 ;  /* 0x000000afa8a17211 */ /* 0x000fe200028f0eff */
[----:B------:R1:W-:Y:S01]  /*d700*/  STG.E.U16 desc[UR10][R68.64], R28 ;  /* 0x0000001c44007986 */ /* 0x0003e2000c10150a */
[----:B------:R-:W-:Y:S02]  /*d710*/  LEA R164, P5, R174, R171, 0x1 ;  /* 0x000000abaea47211 */ /* 0x000fe400078a08ff */
[----:B------:R-:W-:Y:S01]  /*d720*/  LEA.HI.X.SX32 R163, R170, R175, 0x1, P4 ;  /* 0x000000afaaa37211 */ /* 0x000fe200020f0eff */
[----:B------:R2:W-:Y:S01]  /*d730*/  STG.E.U16 desc[UR10][R70.64], R32 ;  /* 0x0000002046007986 */ /* 0x0005e2000c10150a */
[----:B0-----:R-:W-:Y:S01]  /*d740*/  PRMT R52, R37, 0x7632, R52 ;  /* 0x0000763225347816 */ /* 0x001fe20000000034 */
[----:B------:R-:W0:Y:S01]  /*d750*/  LDC.64 R6, c[0x0][0x3a0] ;  /* 0x0000e800ff067b82 */ /* 0x000e220000000a00 */
[----:B------:R-:W-:Y:S01]  /*d760*/  LEA R168, P4, R176, R171, 0x1 ;  /* 0x000000abb0a87211 */ /* 0x000fe200078808ff */
[----:B------:R-:W-:Y:S01]  /*d770*/  STG.E.U16 desc[UR10][R72.64], R36 ;  /* 0x0000002448007986 */ /* 0x000fe2000c10150a */
[----:B------:R-:W-:-:S02]  /*d780*/  LEA.HI.X.SX32 R165, R174, R175, 0x1, P5 ;  /* 0x000000afaea57211 */ /* 0x000fc400028f0eff */
[----:B------:R-:W-:Y:S01]  /*d790*/  LEA R170, P5, R180, R171, 0x1 ;  /* 0x000000abb4aa7211 */ /* 0x000fe200078a08ff */
[----:B------:R-:W-:Y:S01]  /*d7a0*/  STG.E.U16 desc[UR10][R74.64], R9 ;  /* 0x000000094a007986 */ /* 0x000fe2000c10150a */
[----:B-1----:R-:W-:Y:S02]  /*d7b0*/  PRMT R68, R30, 0x7632, R68 ;  /* 0x000076321e447816 */ /* 0x002fe40000000044 */
[----:B------:R-:W-:Y:S01]  /*d7c0*/  PRMT R69, R34, 0x7632, R69 ;  /* 0x0000763222457816 */ /* 0x000fe20000000045 */
[----:B------:R1:W-:Y:S01]  /*d7d0*/  STG.E.U16 desc[UR10][R78.64], R13 ;  /* 0x0000000d4e007986 */ /* 0x0003e2000c10150a */
[----:B--2---:R-:W-:Y:S02]  /*d7e0*/  PRMT R70, R38, 0x7632, R70 ;  /* 0x0000763226467816 */ /* 0x004fe40000000046 */
[----:B------:R-:W-:Y:S01]  /*d7f0*/  LEA.HI.X.SX32 R169, R176, R175, 0x1, P4 ;  /* 0x000000afb0a97211 */ /* 0x000fe200020f0eff */
[----:B------:R-:W-:Y:S01]  /*d800*/  STG.E.U16 desc[UR10][R76.64], R17 ;  /* 0x000000114c007986 */ /* 0x000fe2000c10150a */
[----:B------:R-:W-:-:S02]  /*d810*/  LEA R158, P4, R159, R171, 0x1 ;  /* 0x000000ab9f9e7211 */ /* 0x000fc400078808ff */
[-C--:B------:R-:W-:Y:S01]  /*d820*/  LEA.HI.X.SX32 R171, R180, R175.reuse, 0x1, P5 ;  /* 0x000000afb4ab7211 */ /* 0x080fe200028f0eff */
[----:B------:R2:W-:Y:S01]  /*d830*/  STG.E.U16 desc[UR10][R62.64], R21 ;  /* 0x000000153e007986 */ /* 0x0005e2000c10150a */
[----:B------:R-:W-:Y:S02]  /*d840*/  LEA.HI.X.SX32 R159, R159, R175, 0x1, P4 ;  /* 0x000000af9f9f7211 */ /* 0x000fe400020f0eff */
[----:B------:R-:W-:Y:S01]  /*d850*/  FSEL R115, R115, -INF , P2 ;  /* 0xff80000073737808 */ /* 0x000fe20001000000 */
[----:B------:R3:W-:Y:S01]  /*d860*/  STG.E.U16 desc[UR10][R66.64], R25 ;  /* 0x0000001942007986 */ /* 0x0007e2000c10150a */
[----:B-1----:R-:W-:Y:S02]  /*d870*/  PRMT R79, R39, 0x7632, R79 ;  /* 0x00007632274f7816 */ /* 0x002fe4000000004f */
[----:B------:R-:W-:Y:S01]  /*d880*/  FSEL R116, R116, -INF , P1 ;  /* 0xff80000074747808 */ /* 0x000fe20000800000 */
[----:B------:R1:W-:Y:S01]  /*d890*/  STG.E.U16 desc[UR10][R60.64], R29 ;  /* 0x0000001d3c007986 */ /* 0x0003e2000c10150a */
[----:B------:R-:W-:Y:S01]  /*d8a0*/  FSEL R117, R117, -INF , P6 ;  /* 0xff80000075757808 */ /* 0x000fe20003000000 */
[----:B------:R-:W-:-:S02]  /*d8b0*/  FFMA R9, R115, 0.69314718246459960938, R2 ;  /* 0x3f31721873097823 */ /* 0x000fc40000000002 */
[----:B------:R4:W-:Y:S01]  /*d8c0*/  STG.E.U16 desc[UR10][R64.64], R33 ;  /* 0x0000002140007986 */ /* 0x0009e2000c10150a */
[----:B--2---:R-:W-:-:S03]  /*d8d0*/  PRMT R63, R10, 0x7632, R63 ;  /* 0x000076320a3f7816 */ /* 0x004fc6000000003f */
[----:B------:R2:W-:Y:S01]  /*d8e0*/  STG.E.U16 desc[UR10][R80.64], R37 ;  /* 0x0000002550007986 */ /* 0x0005e2000c10150a */
[----:B---3--:R-:W-:Y:S02]  /*d8f0*/  PRMT R66, R22, 0x7632, R66 ;  /* 0x0000763216427816 */ /* 0x008fe40000000042 */
[----:B------:R-:W-:Y:S01]  /*d900*/  PRMT R67, R26, 0x7632, R67 ;  /* 0x000076321a437816 */ /* 0x000fe20000000043 */
[----:B------:R3:W-:Y:S01]  /*d910*/  STG.E.U16 desc[UR10][R82.64], R41 ;  /* 0x0000002952007986 */ /* 0x0007e2000c10150a */
[----:B-1----:R-:W-:-:S03]  /*d920*/  PRMT R29, R29, 0x7632, R29 ;  /* 0x000076321d1d7816 */ /* 0x002fc6000000001d */
[----:B------:R-:W-:Y:S01]  /*d930*/  STG.E.U16 desc[UR10][R88.64], R44 ;  /* 0x0000002c58007986 */ /* 0x000fe2000c10150a */
[----:B----4-:R-:W-:Y:S02]  /*d940*/  PRMT R33, R33, 0x7632, R33 ;  /* 0x0000763221217816 */ /* 0x010fe40000000021 */
[----:B------:R-:W-:Y:S01]  /*d950*/  PRMT R64, R14, 0x7632, R64 ;  /* 0x000076320e407816 */ /* 0x000fe20000000040 */
[----:B------:R1:W-:Y:S01]  /*d960*/  STG.E.U16 desc[UR10][R84.64], R42 ;  /* 0x0000002a54007986 */ /* 0x0003e2000c10150a */
[----:B------:R-:W-:Y:S02]  /*d970*/  PRMT R65, R18, 0x7632, R65 ;  /* 0x0000763212417816 */ /* 0x000fe40000000041 */
[----:B--2---:R-:W-:Y:S01]  /*d980*/  PRMT R80, R11, 0x7632, R80 ;  /* 0x000076320b507816 */ /* 0x004fe20000000050 */
[----:B------:R2:W-:Y:S01]  /*d990*/  STG.E.U16 desc[UR10][R86.64], R43 ;  /* 0x0000002b56007986 */ /* 0x0005e2000c10150a */
[----:B------:R-:W-:Y:S02]  /*d9a0*/  PRMT R81, R15, 0x7632, R81 ;  /* 0x000076320f517816 */ /* 0x000fe40000000051 */
[----:B---3--:R-:W-:Y:S01]  /*d9b0*/  PRMT R83, R19, 0x7632, R83 ;  /* 0x0000763213537816 */ /* 0x008fe20000000053 */
[----:B------:R-:W-:Y:S01]  /*d9c0*/  STG.E.U16 desc[UR10][R90.64], R45 ;  /* 0x0000002d5a007986 */ /* 0x000fe2000c10150a */
[----:B------:R-:W-:-:S03]  /*d9d0*/  PRMT R82, R23, 0x7632, R82 ;  /* 0x0000763217527816 */ /* 0x000fc60000000052 */
[----:B------:R-:W-:Y:S01]  /*d9e0*/  STG.E.U16 desc[UR10][R96.64], R29 ;  /* 0x0000001d60007986 */ /* 0x000fe2000c10150a */
[----:B-1----:R-:W-:Y:S02]  /*d9f0*/  PRMT R84, R27, 0x7632, R84 ;  /* 0x000076321b547816 */ /* 0x002fe40000000054 */
[----:B------:R-:W-:Y:S01]  /*da00*/  PRMT R85, R35, 0x7632, R85 ;  /* 0x0000763223557816 */ /* 0x000fe20000000055 */
[----:B------:R-:W-:Y:S01]  /*da10*/  STG.E.U16 desc[UR10][R102.64], R33 ;  /* 0x0000002166007986 */ /* 0x000fe2000c10150a */
[----:B--2---:R-:W-:-:S03]  /*da20*/  PRMT R86, R31, 0x7632, R86 ;  /* 0x000076321f567816 */ /* 0x004fc60000000056 */
[----:B------:R-:W-:Y:S04]  /*da30*/  STG.E.U16 desc[UR10][R104.64], R52 ;  /* 0x0000003468007986 */ /* 0x000fe8000c10150a */
[----:B------:R1:W-:Y:S04]  /*da40*/  STG.E.U16 desc[UR10][R106.64], R10 ;  /* 0x0000000a6a007986 */ /* 0x0003e8000c10150a */
[----:B------:R-:W-:Y:S04]  /*da50*/  STG.E.U16 desc[UR10][R108.64], R14 ;  /* 0x0000000e6c007986 */ /* 0x000fe8000c10150a */
[----:B------:R-:W-:Y:S04]  /*da60*/  STG.E.U16 desc[UR10][R110.64], R18 ;  /* 0x000000126e007986 */ /* 0x000fe8000c10150a */
[----:B------:R-:W-:Y:S01]  /*da70*/  STG.E.U16 desc[UR10][R112.64], R22 ;  /* 0x0000001670007986 */ /* 0x000fe2000c10150a */
[----:B-1----:R-:W-:Y:S01]  /*da80*/  FFMA R10, R116, 0.69314718246459960938, R3 ;  /* 0x3f317218740a7823 */ /* 0x002fe20000000003 */
[----:B------:R-:W-:-:S02]  /*da90*/  SHF.L.U32 R3, R249, 0x2, RZ ;  /* 0x00000002f9037819 */ /* 0x000fc400000006ff */
[----:B------:R-:W-:Y:S02]  /*daa0*/  STG.E.U16 desc[UR10][R120.64], R26 ;  /* 0x0000001a78007986 */ /* 0x000fe4000c10150a */
[----:B0-----:R-:W-:Y:S02]  /*dab0*/  IADD3 R2, P1, P2, R3, UR7, R6 ;  /* 0x0000000703027c10 */ /* 0x001fe4000fa3e006 */
[----:B------:R-:W-:Y:S02]  /*dac0*/  STG.E.U16 desc[UR10][R118.64], R30 ;  /* 0x0000001e76007986 */ /* 0x000fe4000c10150a */
[----:B------:R-:W-:Y:S02]  /*dad0*/  IADD3.X R3, PT, PT, R0, UR5, R7, P1, P2 ;  /* 0x0000000500037c10 */ /* 0x000fe40008fe4407 */
[----:B------:R-:W-:Y:S04]  /*dae0*/  STG.E.U16 desc[UR10][R122.64], R34 ;  /* 0x000000227a007986 */ /* 0x000fe8000c10150a */
        /* <DEDUP_REMOVED lines=9> */
[----:B------:R0:W-:Y:S04]  /*db80*/  STG.E.U16 desc[UR10][R142.64], R11 ;  /* 0x0000000b8e007986 */ /* 0x0001e8000c10150a */
[----:B------:R1:W-:Y:S04]  /*db90*/  STG.E.U16 desc[UR10][R144.64], R15 ;  /* 0x0000000f90007986 */ /* 0x0003e8000c10150a */
[----:B------:R1:W-:Y:S04]  /*dba0*/  STG.E.U16 desc[UR10][R146.64], R19 ;  /* 0x0000001392007986 */ /* 0x0003e8000c10150a */
[----:B------:R1:W-:Y:S01]  /*dbb0*/  STG.E.U16 desc[UR10][R148.64], R23 ;  /* 0x0000001794007986 */ /* 0x0003e2000c10150a */
[----:B0-----:R-:W-:-:S03]  /*dbc0*/  FFMA R11, R117, 0.69314718246459960938, R4 ;  /* 0x3f317218750b7823 */ /* 0x001fc60000000004 */
[----:B------:R1:W-:Y:S04]  /*dbd0*/  STG.E.U16 desc[UR10][R150.64], R27 ;  /* 0x0000001b96007986 */ /* 0x0003e8000c10150a */
        /* <DEDUP_REMOVED lines=10> */
[----:B------:R1:W-:Y:S01]  /*dc80*/  STG.E.U16 desc[UR10][R158.64], R79 ;  /* 0x0000004f9e007986 */ /* 0x0003e2000c10150a */
[----:B------:R-:W-:Y:S06]  /*dc90*/  BAR.SYNC.DEFER_BLOCKING 0x0 ;  /* 0x0000000000007b1d */ /* 0x000fec0000010000 */
[----:B------:R1:W-:Y:S02]  /*dca0*/  STS.128 [R48+UR6], R8 ;  /* 0x0000000830007988 */ /* 0x0003e40008000c06 */
[----:B------:R-:W-:Y:S06]  /*dcb0*/  BAR.SYNC.DEFER_BLOCKING 0x0 ;  /* 0x0000000000007b1d */ /* 0x000fec0000010000 */
[----:B------:R-:W-:Y:S05]  /*dcc0*/  @P0 EXIT ;  /* 0x000000000000094d */ /* 0x000fea0003800000 */
[----:B------:R-:W0:Y:S04]  /*dcd0*/  LDS R49, [R49] ;  /* 0x0000000031317984 */ /* 0x000e280000000800 */
[----:B0-----:R-:W-:Y:S01]  /*dce0*/  STG.E desc[UR10][R2.64], R49 ;  /* 0x0000003102007986 */ /* 0x001fe2000c10190a */
[----:B------:R-:W-:Y:S05]  /*dcf0*/  EXIT ;  /* 0x000000000000794d */ /* 0x000fea0003800000 */
.L_x_2:
[----:B------:R-:W-:-:S00]  /*dd00*/  BRA `(.L_x_2) ;  /* 0xfffffffc00fc7947 */ /* 0x000fc0000383ffff */
[----:B------:R-:W-:-:S00]  /*dd10*/  NOP ;  /* 0x0000000000007918 */ /* 0x000fc00000000000 */
        /* <DEDUP_REMOVED lines=14> */
.L_x_3:


//--------------------- .nv.global.init           --------------------------
	.section	.nv.global.init,"aw",@progbits
.nv.global.init:
	.type		_$_str,@object
	.size		_$_str,(.L_0 - _$_str)
_$_str:
        /*0000*/ 	.byte	0x5f, 0x5f, 0x43, 0x55, 0x44, 0x41, 0x5f, 0x46, 0x54, 0x5a, 0x00
.L_0:


//--------------------- .nv.shared.attn_fwd       --------------------------
	.section	.nv.shared.attn_fwd,"aw",@nobits
	.sectionflags	@""
	.align	16
	.zero		1024


//--------------------- .nv.shared.reserved.0     --------------------------
	.section	.nv.shared.reserved.0,"aw",@nobits
	.weak		__nv_reservedSMEM_offset_0_alias
	.size		__nv_reservedSMEM_offset_0_alias, 0, 64
	.other		__nv_reservedSMEM_offset_0_alias,@"STO_CUDA_RESERVED_SHARED STV_DEFAULT"
__nv_reservedSMEM_offset_0_alias:
	.zero		0
	.zero		64


//--------------------- .nv.constant0.attn_fwd    --------------------------
	.section	.nv.constant0.attn_fwd,"a",@progbits
	.sectionflags	@""
	.align	4
.nv.constant0.attn_fwd:
	.zero		1032


//--------------------- SYMBOLS --------------------------

	.type		.nv.reservedSmem.offset0,@object
	.size		.nv.reservedSmem.offset0,0x4
	.type		.nv.reservedSmem.cap,@object
	.size		.nv.reservedSmem.cap,0x4
